//
// Generated by NVIDIA NVVM Compiler
//
// Compiler Build ID: CL-36424714
// Cuda compilation tools, release 13.0, V13.0.88
// Based on NVVM 20.0.0
//

.version 9.0
.target sm_100
.address_size 64

	// .globl	clear1D

.visible .entry clear1D(
	.param .u64 .ptr .align 1 clear1D_param_0,
	.param .u32 clear1D_param_1
)
{
	.reg .pred 	%p<2>;
	.reg .b32 	%r<7>;
	.reg .b64 	%rd<5>;

	ld.param.u64 	%rd1, [clear1D_param_0];
	ld.param.u32 	%r2, [clear1D_param_1];
	mov.u32 	%r3, %ntid.x;
	mov.u32 	%r4, %ctaid.x;
	mov.u32 	%r5, %tid.x;
	mad.lo.s32 	%r1, %r3, %r4, %r5;
	setp.ge.s32 	%p1, %r1, %r2;
	@%p1 bra 	$L__BB0_2;
	cvta.to.global.u64 	%rd2, %rd1;
	mul.wide.s32 	%rd3, %r1, 4;
	add.s64 	%rd4, %rd2, %rd3;
	mov.b32 	%r6, 0;
	st.global.u32 	[%rd4], %r6;
$L__BB0_2:
	ret;

}
	// .globl	clear2D
.visible .entry clear2D(
	.param .u64 .ptr .align 1 clear2D_param_0,
	.param .u32 clear2D_param_1,
	.param .u32 clear2D_param_2
)
{
	.reg .pred 	%p<4>;
	.reg .b32 	%r<14>;
	.reg .b64 	%rd<9>;

	ld.param.u64 	%rd1, [clear2D_param_0];
	ld.param.u32 	%r3, [clear2D_param_1];
	ld.param.u32 	%r4, [clear2D_param_2];
	mov.u32 	%r6, %ntid.x;
	mov.u32 	%r7, %ctaid.x;
	mov.u32 	%r8, %tid.x;
	mad.lo.s32 	%r1, %r6, %r7, %r8;
	mov.u32 	%r9, %ntid.y;
	mov.u32 	%r10, %ctaid.y;
	mov.u32 	%r11, %tid.y;
	mad.lo.s32 	%r12, %r9, %r10, %r11;
	setp.ge.s32 	%p1, %r1, %r3;
	setp.ge.s32 	%p2, %r12, %r4;
	or.pred  	%p3, %p1, %p2;
	@%p3 bra 	$L__BB1_2;
	cvta.to.global.u64 	%rd2, %rd1;
	mul.wide.s32 	%rd3, %r1, 8;
	add.s64 	%rd4, %rd2, %rd3;
	ld.global.u64 	%rd5, [%rd4];
	cvta.to.global.u64 	%rd6, %rd5;
	mul.wide.u32 	%rd7, %r12, 4;
	add.s64 	%rd8, %rd6, %rd7;
	mov.b32 	%r13, 0;
	st.global.u32 	[%rd8], %r13;
$L__BB1_2:
	ret;

}
	// .globl	calc_forward
.visible .entry calc_forward(
	.param .u64 .ptr .align 1 calc_forward_param_0,
	.param .u64 .ptr .align 1 calc_forward_param_1,
	.param .u64 .ptr .align 1 calc_forward_param_2,
	.param .u64 .ptr .align 1 calc_forward_param_3,
	.param .u32 calc_forward_param_4,
	.param .u32 calc_forward_param_5,
	.param .u32 calc_forward_param_6,
	.param .u32 calc_forward_param_7
)
{
	.reg .pred 	%p<63>;
	.reg .b32 	%r<108>;
	.reg .b32 	%f<433>;
	.reg .b64 	%rd<177>;

	ld.param.u64 	%rd28, [calc_forward_param_0];
	ld.param.u64 	%rd29, [calc_forward_param_1];
	ld.param.u64 	%rd30, [calc_forward_param_2];
	ld.param.u64 	%rd27, [calc_forward_param_3];
	ld.param.u32 	%r44, [calc_forward_param_4];
	ld.param.u32 	%r45, [calc_forward_param_5];
	ld.param.u32 	%r46, [calc_forward_param_6];
	ld.param.u32 	%r47, [calc_forward_param_7];
	cvta.to.global.u64 	%rd1, %rd30;
	cvta.to.global.u64 	%rd2, %rd28;
	cvta.to.global.u64 	%rd31, %rd29;
	mov.u32 	%r49, %ntid.x;
	mov.u32 	%r50, %ctaid.x;
	mov.u32 	%r51, %tid.x;
	mad.lo.s32 	%r1, %r49, %r50, %r51;
	mov.u32 	%r52, %ntid.y;
	mov.u32 	%r53, %ctaid.y;
	mov.u32 	%r54, %tid.y;
	mad.lo.s32 	%r55, %r52, %r53, %r54;
	setp.lt.s32 	%p2, %r1, %r45;
	setp.lt.s32 	%p3, %r55, %r47;
	and.pred  	%p1, %p2, %p3;
	mul.wide.u32 	%rd32, %r55, 8;
	add.s64 	%rd3, %rd31, %rd32;
	not.pred 	%p4, %p1;
	@%p4 bra 	$L__BB2_15;
	setp.lt.s32 	%p5, %r44, 1;
	mov.f32 	%f415, 0f00000000;
	@%p5 bra 	$L__BB2_14;
	cvta.to.global.u64 	%rd33, %rd27;
	add.s64 	%rd35, %rd33, %rd32;
	ld.global.u64 	%rd36, [%rd35];
	cvta.to.global.u64 	%rd4, %rd36;
	and.b32  	%r3, %r44, 15;
	setp.lt.u32 	%p6, %r44, 16;
	mov.f32 	%f415, 0f00000000;
	mov.b32 	%r96, 0;
	@%p6 bra 	$L__BB2_5;
	and.b32  	%r96, %r44, 2147483632;
	neg.s32 	%r94, %r96;
	add.s64 	%rd171, %rd1, 64;
	add.s64 	%rd170, %rd4, 32;
	mov.f32 	%f415, 0f00000000;
	mul.wide.s32 	%rd39, %r1, 4;
$L__BB2_4:
	.pragma "nounroll";
	ld.global.f32 	%f43, [%rd170+-32];
	ld.global.u64 	%rd37, [%rd171+-64];
	cvta.to.global.u64 	%rd38, %rd37;
	add.s64 	%rd40, %rd38, %rd39;
	ld.global.f32 	%f44, [%rd40];
	fma.rn.f32 	%f45, %f43, %f44, %f415;
	ld.global.f32 	%f46, [%rd170+-28];
	ld.global.u64 	%rd41, [%rd171+-56];
	cvta.to.global.u64 	%rd42, %rd41;
	add.s64 	%rd43, %rd42, %rd39;
	ld.global.f32 	%f47, [%rd43];
	fma.rn.f32 	%f48, %f46, %f47, %f45;
	ld.global.f32 	%f49, [%rd170+-24];
	ld.global.u64 	%rd44, [%rd171+-48];
	cvta.to.global.u64 	%rd45, %rd44;
	add.s64 	%rd46, %rd45, %rd39;
	ld.global.f32 	%f50, [%rd46];
	fma.rn.f32 	%f51, %f49, %f50, %f48;
	ld.global.f32 	%f52, [%rd170+-20];
	ld.global.u64 	%rd47, [%rd171+-40];
	cvta.to.global.u64 	%rd48, %rd47;
	add.s64 	%rd49, %rd48, %rd39;
	ld.global.f32 	%f53, [%rd49];
	fma.rn.f32 	%f54, %f52, %f53, %f51;
	ld.global.f32 	%f55, [%rd170+-16];
	ld.global.u64 	%rd50, [%rd171+-32];
	cvta.to.global.u64 	%rd51, %rd50;
	add.s64 	%rd52, %rd51, %rd39;
	ld.global.f32 	%f56, [%rd52];
	fma.rn.f32 	%f57, %f55, %f56, %f54;
	ld.global.f32 	%f58, [%rd170+-12];
	ld.global.u64 	%rd53, [%rd171+-24];
	cvta.to.global.u64 	%rd54, %rd53;
	add.s64 	%rd55, %rd54, %rd39;
	ld.global.f32 	%f59, [%rd55];
	fma.rn.f32 	%f60, %f58, %f59, %f57;
	ld.global.f32 	%f61, [%rd170+-8];
	ld.global.u64 	%rd56, [%rd171+-16];
	cvta.to.global.u64 	%rd57, %rd56;
	add.s64 	%rd58, %rd57, %rd39;
	ld.global.f32 	%f62, [%rd58];
	fma.rn.f32 	%f63, %f61, %f62, %f60;
	ld.global.f32 	%f64, [%rd170+-4];
	ld.global.u64 	%rd59, [%rd171+-8];
	cvta.to.global.u64 	%rd60, %rd59;
	add.s64 	%rd61, %rd60, %rd39;
	ld.global.f32 	%f65, [%rd61];
	fma.rn.f32 	%f66, %f64, %f65, %f63;
	ld.global.f32 	%f67, [%rd170];
	ld.global.u64 	%rd62, [%rd171];
	cvta.to.global.u64 	%rd63, %rd62;
	add.s64 	%rd64, %rd63, %rd39;
	ld.global.f32 	%f68, [%rd64];
	fma.rn.f32 	%f69, %f67, %f68, %f66;
	ld.global.f32 	%f70, [%rd170+4];
	ld.global.u64 	%rd65, [%rd171+8];
	cvta.to.global.u64 	%rd66, %rd65;
	add.s64 	%rd67, %rd66, %rd39;
	ld.global.f32 	%f71, [%rd67];
	fma.rn.f32 	%f72, %f70, %f71, %f69;
	ld.global.f32 	%f73, [%rd170+8];
	ld.global.u64 	%rd68, [%rd171+16];
	cvta.to.global.u64 	%rd69, %rd68;
	add.s64 	%rd70, %rd69, %rd39;
	ld.global.f32 	%f74, [%rd70];
	fma.rn.f32 	%f75, %f73, %f74, %f72;
	ld.global.f32 	%f76, [%rd170+12];
	ld.global.u64 	%rd71, [%rd171+24];
	cvta.to.global.u64 	%rd72, %rd71;
	add.s64 	%rd73, %rd72, %rd39;
	ld.global.f32 	%f77, [%rd73];
	fma.rn.f32 	%f78, %f76, %f77, %f75;
	ld.global.f32 	%f79, [%rd170+16];
	ld.global.u64 	%rd74, [%rd171+32];
	cvta.to.global.u64 	%rd75, %rd74;
	add.s64 	%rd76, %rd75, %rd39;
	ld.global.f32 	%f80, [%rd76];
	fma.rn.f32 	%f81, %f79, %f80, %f78;
	ld.global.f32 	%f82, [%rd170+20];
	ld.global.u64 	%rd77, [%rd171+40];
	cvta.to.global.u64 	%rd78, %rd77;
	add.s64 	%rd79, %rd78, %rd39;
	ld.global.f32 	%f83, [%rd79];
	fma.rn.f32 	%f84, %f82, %f83, %f81;
	ld.global.f32 	%f85, [%rd170+24];
	ld.global.u64 	%rd80, [%rd171+48];
	cvta.to.global.u64 	%rd81, %rd80;
	add.s64 	%rd82, %rd81, %rd39;
	ld.global.f32 	%f86, [%rd82];
	fma.rn.f32 	%f87, %f85, %f86, %f84;
	ld.global.f32 	%f88, [%rd170+28];
	ld.global.u64 	%rd83, [%rd171+56];
	cvta.to.global.u64 	%rd84, %rd83;
	add.s64 	%rd85, %rd84, %rd39;
	ld.global.f32 	%f89, [%rd85];
	fma.rn.f32 	%f415, %f88, %f89, %f87;
	add.s32 	%r94, %r94, 16;
	add.s64 	%rd171, %rd171, 128;
	add.s64 	%rd170, %rd170, 64;
	setp.ne.s32 	%p7, %r94, 0;
	@%p7 bra 	$L__BB2_4;
$L__BB2_5:
	setp.eq.s32 	%p8, %r3, 0;
	@%p8 bra 	$L__BB2_14;
	and.b32  	%r9, %r44, 7;
	setp.lt.u32 	%p9, %r3, 8;
	@%p9 bra 	$L__BB2_8;
	mul.wide.u32 	%rd86, %r96, 4;
	add.s64 	%rd87, %rd4, %rd86;
	ld.global.f32 	%f91, [%rd87];
	mul.wide.u32 	%rd88, %r96, 8;
	add.s64 	%rd89, %rd1, %rd88;
	ld.global.u64 	%rd90, [%rd89];
	cvta.to.global.u64 	%rd91, %rd90;
	mul.wide.s32 	%rd92, %r1, 4;
	add.s64 	%rd93, %rd91, %rd92;
	ld.global.f32 	%f92, [%rd93];
	fma.rn.f32 	%f93, %f91, %f92, %f415;
	ld.global.f32 	%f94, [%rd87+4];
	ld.global.u64 	%rd94, [%rd89+8];
	cvta.to.global.u64 	%rd95, %rd94;
	add.s64 	%rd96, %rd95, %rd92;
	ld.global.f32 	%f95, [%rd96];
	fma.rn.f32 	%f96, %f94, %f95, %f93;
	ld.global.f32 	%f97, [%rd87+8];
	ld.global.u64 	%rd97, [%rd89+16];
	cvta.to.global.u64 	%rd98, %rd97;
	add.s64 	%rd99, %rd98, %rd92;
	ld.global.f32 	%f98, [%rd99];
	fma.rn.f32 	%f99, %f97, %f98, %f96;
	ld.global.f32 	%f100, [%rd87+12];
	ld.global.u64 	%rd100, [%rd89+24];
	cvta.to.global.u64 	%rd101, %rd100;
	add.s64 	%rd102, %rd101, %rd92;
	ld.global.f32 	%f101, [%rd102];
	fma.rn.f32 	%f102, %f100, %f101, %f99;
	ld.global.f32 	%f103, [%rd87+16];
	ld.global.u64 	%rd103, [%rd89+32];
	cvta.to.global.u64 	%rd104, %rd103;
	add.s64 	%rd105, %rd104, %rd92;
	ld.global.f32 	%f104, [%rd105];
	fma.rn.f32 	%f105, %f103, %f104, %f102;
	ld.global.f32 	%f106, [%rd87+20];
	ld.global.u64 	%rd106, [%rd89+40];
	cvta.to.global.u64 	%rd107, %rd106;
	add.s64 	%rd108, %rd107, %rd92;
	ld.global.f32 	%f107, [%rd108];
	fma.rn.f32 	%f108, %f106, %f107, %f105;
	ld.global.f32 	%f109, [%rd87+24];
	ld.global.u64 	%rd109, [%rd89+48];
	cvta.to.global.u64 	%rd110, %rd109;
	add.s64 	%rd111, %rd110, %rd92;
	ld.global.f32 	%f110, [%rd111];
	fma.rn.f32 	%f111, %f109, %f110, %f108;
	ld.global.f32 	%f112, [%rd87+28];
	ld.global.u64 	%rd112, [%rd89+56];
	cvta.to.global.u64 	%rd113, %rd112;
	add.s64 	%rd114, %rd113, %rd92;
	ld.global.f32 	%f113, [%rd114];
	fma.rn.f32 	%f415, %f112, %f113, %f111;
	add.s32 	%r96, %r96, 8;
$L__BB2_8:
	setp.eq.s32 	%p10, %r9, 0;
	@%p10 bra 	$L__BB2_14;
	and.b32  	%r12, %r44, 3;
	setp.lt.u32 	%p11, %r9, 4;
	@%p11 bra 	$L__BB2_11;
	mul.wide.u32 	%rd115, %r96, 4;
	add.s64 	%rd116, %rd4, %rd115;
	ld.global.f32 	%f115, [%rd116];
	mul.wide.u32 	%rd117, %r96, 8;
	add.s64 	%rd118, %rd1, %rd117;
	ld.global.u64 	%rd119, [%rd118];
	cvta.to.global.u64 	%rd120, %rd119;
	mul.wide.s32 	%rd121, %r1, 4;
	add.s64 	%rd122, %rd120, %rd121;
	ld.global.f32 	%f116, [%rd122];
	fma.rn.f32 	%f117, %f115, %f116, %f415;
	ld.global.f32 	%f118, [%rd116+4];
	ld.global.u64 	%rd123, [%rd118+8];
	cvta.to.global.u64 	%rd124, %rd123;
	add.s64 	%rd125, %rd124, %rd121;
	ld.global.f32 	%f119, [%rd125];
	fma.rn.f32 	%f120, %f118, %f119, %f117;
	ld.global.f32 	%f121, [%rd116+8];
	ld.global.u64 	%rd126, [%rd118+16];
	cvta.to.global.u64 	%rd127, %rd126;
	add.s64 	%rd128, %rd127, %rd121;
	ld.global.f32 	%f122, [%rd128];
	fma.rn.f32 	%f123, %f121, %f122, %f120;
	ld.global.f32 	%f124, [%rd116+12];
	ld.global.u64 	%rd129, [%rd118+24];
	cvta.to.global.u64 	%rd130, %rd129;
	add.s64 	%rd131, %rd130, %rd121;
	ld.global.f32 	%f125, [%rd131];
	fma.rn.f32 	%f415, %f124, %f125, %f123;
	add.s32 	%r96, %r96, 4;
$L__BB2_11:
	setp.eq.s32 	%p12, %r12, 0;
	@%p12 bra 	$L__BB2_14;
	mul.wide.u32 	%rd132, %r96, 8;
	add.s64 	%rd173, %rd1, %rd132;
	mul.wide.u32 	%rd133, %r96, 4;
	add.s64 	%rd172, %rd4, %rd133;
	neg.s32 	%r98, %r12;
	mul.wide.s32 	%rd136, %r1, 4;
$L__BB2_13:
	.pragma "nounroll";
	ld.global.f32 	%f126, [%rd172];
	ld.global.u64 	%rd134, [%rd173];
	cvta.to.global.u64 	%rd135, %rd134;
	add.s64 	%rd137, %rd135, %rd136;
	ld.global.f32 	%f127, [%rd137];
	fma.rn.f32 	%f415, %f126, %f127, %f415;
	add.s64 	%rd173, %rd173, 8;
	add.s64 	%rd172, %rd172, 4;
	add.s32 	%r98, %r98, 1;
	setp.ne.s32 	%p13, %r98, 0;
	@%p13 bra 	$L__BB2_13;
$L__BB2_14:
	ld.global.u64 	%rd138, [%rd3];
	cvta.to.global.u64 	%rd139, %rd138;
	mul.wide.s32 	%rd140, %r1, 4;
	add.s64 	%rd141, %rd139, %rd140;
	st.global.f32 	[%rd141], %f415;
$L__BB2_15:
	bar.sync 	0;
	@%p4 bra 	$L__BB2_44;
	setp.ne.s32 	%p15, %r46, 1;
	@%p15 bra 	$L__BB2_43;
	ld.global.u64 	%rd151, [%rd3];
	cvta.to.global.u64 	%rd17, %rd151;
	setp.lt.s32 	%p16, %r45, 1;
	mov.f32 	%f424, 0fC7C35000;
	@%p16 bra 	$L__BB2_30;
	and.b32  	%r18, %r45, 15;
	setp.lt.u32 	%p17, %r45, 16;
	mov.f32 	%f424, 0fC7C35000;
	mov.b32 	%r101, 0;
	@%p17 bra 	$L__BB2_21;
	and.b32  	%r101, %r45, 2147483632;
	neg.s32 	%r99, %r101;
	add.s64 	%rd174, %rd17, 32;
	mov.f32 	%f424, 0fC7C35000;
$L__BB2_20:
	.pragma "nounroll";
	ld.global.f32 	%f146, [%rd174+-32];
	setp.lt.f32 	%p18, %f424, %f146;
	selp.f32 	%f147, %f146, %f424, %p18;
	ld.global.f32 	%f148, [%rd174+-28];
	setp.lt.f32 	%p19, %f147, %f148;
	selp.f32 	%f149, %f148, %f147, %p19;
	ld.global.f32 	%f150, [%rd174+-24];
	setp.lt.f32 	%p20, %f149, %f150;
	selp.f32 	%f151, %f150, %f149, %p20;
	ld.global.f32 	%f152, [%rd174+-20];
	setp.lt.f32 	%p21, %f151, %f152;
	selp.f32 	%f153, %f152, %f151, %p21;
	ld.global.f32 	%f154, [%rd174+-16];
	setp.lt.f32 	%p22, %f153, %f154;
	selp.f32 	%f155, %f154, %f153, %p22;
	ld.global.f32 	%f156, [%rd174+-12];
	setp.lt.f32 	%p23, %f155, %f156;
	selp.f32 	%f157, %f156, %f155, %p23;
	ld.global.f32 	%f158, [%rd174+-8];
	setp.lt.f32 	%p24, %f157, %f158;
	selp.f32 	%f159, %f158, %f157, %p24;
	ld.global.f32 	%f160, [%rd174+-4];
	setp.lt.f32 	%p25, %f159, %f160;
	selp.f32 	%f161, %f160, %f159, %p25;
	ld.global.f32 	%f162, [%rd174];
	setp.lt.f32 	%p26, %f161, %f162;
	selp.f32 	%f163, %f162, %f161, %p26;
	ld.global.f32 	%f164, [%rd174+4];
	setp.lt.f32 	%p27, %f163, %f164;
	selp.f32 	%f165, %f164, %f163, %p27;
	ld.global.f32 	%f166, [%rd174+8];
	setp.lt.f32 	%p28, %f165, %f166;
	selp.f32 	%f167, %f166, %f165, %p28;
	ld.global.f32 	%f168, [%rd174+12];
	setp.lt.f32 	%p29, %f167, %f168;
	selp.f32 	%f169, %f168, %f167, %p29;
	ld.global.f32 	%f170, [%rd174+16];
	setp.lt.f32 	%p30, %f169, %f170;
	selp.f32 	%f171, %f170, %f169, %p30;
	ld.global.f32 	%f172, [%rd174+20];
	setp.lt.f32 	%p31, %f171, %f172;
	selp.f32 	%f173, %f172, %f171, %p31;
	ld.global.f32 	%f174, [%rd174+24];
	setp.lt.f32 	%p32, %f173, %f174;
	selp.f32 	%f175, %f174, %f173, %p32;
	ld.global.f32 	%f176, [%rd174+28];
	setp.lt.f32 	%p33, %f175, %f176;
	selp.f32 	%f424, %f176, %f175, %p33;
	add.s32 	%r99, %r99, 16;
	add.s64 	%rd174, %rd174, 64;
	setp.ne.s32 	%p34, %r99, 0;
	@%p34 bra 	$L__BB2_20;
$L__BB2_21:
	setp.eq.s32 	%p35, %r18, 0;
	@%p35 bra 	$L__BB2_30;
	and.b32  	%r24, %r45, 7;
	setp.lt.u32 	%p36, %r18, 8;
	@%p36 bra 	$L__BB2_24;
	mul.wide.u32 	%rd152, %r101, 4;
	add.s64 	%rd153, %rd17, %rd152;
	ld.global.f32 	%f178, [%rd153];
	setp.lt.f32 	%p37, %f424, %f178;
	selp.f32 	%f179, %f178, %f424, %p37;
	ld.global.f32 	%f180, [%rd153+4];
	setp.lt.f32 	%p38, %f179, %f180;
	selp.f32 	%f181, %f180, %f179, %p38;
	ld.global.f32 	%f182, [%rd153+8];
	setp.lt.f32 	%p39, %f181, %f182;
	selp.f32 	%f183, %f182, %f181, %p39;
	ld.global.f32 	%f184, [%rd153+12];
	setp.lt.f32 	%p40, %f183, %f184;
	selp.f32 	%f185, %f184, %f183, %p40;
	ld.global.f32 	%f186, [%rd153+16];
	setp.lt.f32 	%p41, %f185, %f186;
	selp.f32 	%f187, %f186, %f185, %p41;
	ld.global.f32 	%f188, [%rd153+20];
	setp.lt.f32 	%p42, %f187, %f188;
	selp.f32 	%f189, %f188, %f187, %p42;
	ld.global.f32 	%f190, [%rd153+24];
	setp.lt.f32 	%p43, %f189, %f190;
	selp.f32 	%f191, %f190, %f189, %p43;
	ld.global.f32 	%f192, [%rd153+28];
	setp.lt.f32 	%p44, %f191, %f192;
	selp.f32 	%f424, %f192, %f191, %p44;
	add.s32 	%r101, %r101, 8;
$L__BB2_24:
	setp.eq.s32 	%p45, %r24, 0;
	@%p45 bra 	$L__BB2_30;
	and.b32  	%r27, %r45, 3;
	setp.lt.u32 	%p46, %r24, 4;
	@%p46 bra 	$L__BB2_27;
	mul.wide.u32 	%rd154, %r101, 4;
	add.s64 	%rd155, %rd17, %rd154;
	ld.global.f32 	%f194, [%rd155];
	setp.lt.f32 	%p47, %f424, %f194;
	selp.f32 	%f195, %f194, %f424, %p47;
	ld.global.f32 	%f196, [%rd155+4];
	setp.lt.f32 	%p48, %f195, %f196;
	selp.f32 	%f197, %f196, %f195, %p48;
	ld.global.f32 	%f198, [%rd155+8];
	setp.lt.f32 	%p49, %f197, %f198;
	selp.f32 	%f199, %f198, %f197, %p49;
	ld.global.f32 	%f200, [%rd155+12];
	setp.lt.f32 	%p50, %f199, %f200;
	selp.f32 	%f424, %f200, %f199, %p50;
	add.s32 	%r101, %r101, 4;
$L__BB2_27:
	setp.eq.s32 	%p51, %r27, 0;
	@%p51 bra 	$L__BB2_30;
	mul.wide.u32 	%rd156, %r101, 4;
	add.s64 	%rd175, %rd17, %rd156;
	neg.s32 	%r103, %r27;
$L__BB2_29:
	.pragma "nounroll";
	ld.global.f32 	%f201, [%rd175];
	setp.lt.f32 	%p52, %f424, %f201;
	selp.f32 	%f424, %f201, %f424, %p52;
	add.s64 	%rd175, %rd175, 4;
	add.s32 	%r103, %r103, 1;
	setp.ne.s32 	%p53, %r103, 0;
	@%p53 bra 	$L__BB2_29;
$L__BB2_30:
	setp.lt.s32 	%p54, %r45, 1;
	mov.f32 	%f432, 0f00000000;
	@%p54 bra 	$L__BB2_42;
	and.b32  	%r33, %r45, 7;
	setp.lt.u32 	%p55, %r45, 8;
	mov.f32 	%f432, 0f00000000;
	mov.b32 	%r106, 0;
	@%p55 bra 	$L__BB2_34;
	and.b32  	%r106, %r45, 2147483640;
	neg.s32 	%r104, %r106;
	add.s64 	%rd176, %rd17, 16;
	mov.f32 	%f432, 0f00000000;
$L__BB2_33:
	.pragma "nounroll";
	ld.global.f32 	%f206, [%rd176+-16];
	sub.f32 	%f207, %f206, %f424;
	fma.rn.f32 	%f208, %f207, 0f3BBB989D, 0f3F000000;
	cvt.sat.f32.f32 	%f209, %f208;
	mov.f32 	%f210, 0f4B400001;
	mov.f32 	%f211, 0f437C0000;
	fma.rm.f32 	%f212, %f209, %f211, %f210;
	add.f32 	%f213, %f212, 0fCB40007F;
	neg.f32 	%f214, %f213;
	fma.rn.f32 	%f215, %f207, 0f3FB8AA3B, %f214;
	fma.rn.f32 	%f216, %f207, 0f32A57060, %f215;
	mov.b32 	%r61, %f212;
	shl.b32 	%r62, %r61, 23;
	mov.b32 	%f217, %r62;
	ex2.approx.ftz.f32 	%f218, %f216;
	fma.rn.f32 	%f219, %f218, %f217, %f432;
	ld.global.f32 	%f220, [%rd176+-12];
	sub.f32 	%f221, %f220, %f424;
	fma.rn.f32 	%f222, %f221, 0f3BBB989D, 0f3F000000;
	cvt.sat.f32.f32 	%f223, %f222;
	fma.rm.f32 	%f224, %f223, %f211, %f210;
	add.f32 	%f225, %f224, 0fCB40007F;
	neg.f32 	%f226, %f225;
	fma.rn.f32 	%f227, %f221, 0f3FB8AA3B, %f226;
	fma.rn.f32 	%f228, %f221, 0f32A57060, %f227;
	mov.b32 	%r63, %f224;
	shl.b32 	%r64, %r63, 23;
	mov.b32 	%f229, %r64;
	ex2.approx.ftz.f32 	%f230, %f228;
	fma.rn.f32 	%f231, %f230, %f229, %f219;
	ld.global.f32 	%f232, [%rd176+-8];
	sub.f32 	%f233, %f232, %f424;
	fma.rn.f32 	%f234, %f233, 0f3BBB989D, 0f3F000000;
	cvt.sat.f32.f32 	%f235, %f234;
	fma.rm.f32 	%f236, %f235, %f211, %f210;
	add.f32 	%f237, %f236, 0fCB40007F;
	neg.f32 	%f238, %f237;
	fma.rn.f32 	%f239, %f233, 0f3FB8AA3B, %f238;
	fma.rn.f32 	%f240, %f233, 0f32A57060, %f239;
	mov.b32 	%r65, %f236;
	shl.b32 	%r66, %r65, 23;
	mov.b32 	%f241, %r66;
	ex2.approx.ftz.f32 	%f242, %f240;
	fma.rn.f32 	%f243, %f242, %f241, %f231;
	ld.global.f32 	%f244, [%rd176+-4];
	sub.f32 	%f245, %f244, %f424;
	fma.rn.f32 	%f246, %f245, 0f3BBB989D, 0f3F000000;
	cvt.sat.f32.f32 	%f247, %f246;
	fma.rm.f32 	%f248, %f247, %f211, %f210;
	add.f32 	%f249, %f248, 0fCB40007F;
	neg.f32 	%f250, %f249;
	fma.rn.f32 	%f251, %f245, 0f3FB8AA3B, %f250;
	fma.rn.f32 	%f252, %f245, 0f32A57060, %f251;
	mov.b32 	%r67, %f248;
	shl.b32 	%r68, %r67, 23;
	mov.b32 	%f253, %r68;
	ex2.approx.ftz.f32 	%f254, %f252;
	fma.rn.f32 	%f255, %f254, %f253, %f243;
	ld.global.f32 	%f256, [%rd176];
	sub.f32 	%f257, %f256, %f424;
	fma.rn.f32 	%f258, %f257, 0f3BBB989D, 0f3F000000;
	cvt.sat.f32.f32 	%f259, %f258;
	fma.rm.f32 	%f260, %f259, %f211, %f210;
	add.f32 	%f261, %f260, 0fCB40007F;
	neg.f32 	%f262, %f261;
	fma.rn.f32 	%f263, %f257, 0f3FB8AA3B, %f262;
	fma.rn.f32 	%f264, %f257, 0f32A57060, %f263;
	mov.b32 	%r69, %f260;
	shl.b32 	%r70, %r69, 23;
	mov.b32 	%f265, %r70;
	ex2.approx.ftz.f32 	%f266, %f264;
	fma.rn.f32 	%f267, %f266, %f265, %f255;
	ld.global.f32 	%f268, [%rd176+4];
	sub.f32 	%f269, %f268, %f424;
	fma.rn.f32 	%f270, %f269, 0f3BBB989D, 0f3F000000;
	cvt.sat.f32.f32 	%f271, %f270;
	fma.rm.f32 	%f272, %f271, %f211, %f210;
	add.f32 	%f273, %f272, 0fCB40007F;
	neg.f32 	%f274, %f273;
	fma.rn.f32 	%f275, %f269, 0f3FB8AA3B, %f274;
	fma.rn.f32 	%f276, %f269, 0f32A57060, %f275;
	mov.b32 	%r71, %f272;
	shl.b32 	%r72, %r71, 23;
	mov.b32 	%f277, %r72;
	ex2.approx.ftz.f32 	%f278, %f276;
	fma.rn.f32 	%f279, %f278, %f277, %f267;
	ld.global.f32 	%f280, [%rd176+8];
	sub.f32 	%f281, %f280, %f424;
	fma.rn.f32 	%f282, %f281, 0f3BBB989D, 0f3F000000;
	cvt.sat.f32.f32 	%f283, %f282;
	fma.rm.f32 	%f284, %f283, %f211, %f210;
	add.f32 	%f285, %f284, 0fCB40007F;
	neg.f32 	%f286, %f285;
	fma.rn.f32 	%f287, %f281, 0f3FB8AA3B, %f286;
	fma.rn.f32 	%f288, %f281, 0f32A57060, %f287;
	mov.b32 	%r73, %f284;
	shl.b32 	%r74, %r73, 23;
	mov.b32 	%f289, %r74;
	ex2.approx.ftz.f32 	%f290, %f288;
	fma.rn.f32 	%f291, %f290, %f289, %f279;
	ld.global.f32 	%f292, [%rd176+12];
	sub.f32 	%f293, %f292, %f424;
	fma.rn.f32 	%f294, %f293, 0f3BBB989D, 0f3F000000;
	cvt.sat.f32.f32 	%f295, %f294;
	fma.rm.f32 	%f296, %f295, %f211, %f210;
	add.f32 	%f297, %f296, 0fCB40007F;
	neg.f32 	%f298, %f297;
	fma.rn.f32 	%f299, %f293, 0f3FB8AA3B, %f298;
	fma.rn.f32 	%f300, %f293, 0f32A57060, %f299;
	mov.b32 	%r75, %f296;
	shl.b32 	%r76, %r75, 23;
	mov.b32 	%f301, %r76;
	ex2.approx.ftz.f32 	%f302, %f300;
	fma.rn.f32 	%f432, %f302, %f301, %f291;
	add.s32 	%r104, %r104, 8;
	add.s64 	%rd176, %rd176, 32;
	setp.ne.s32 	%p56, %r104, 0;
	@%p56 bra 	$L__BB2_33;
$L__BB2_34:
	setp.eq.s32 	%p57, %r33, 0;
	@%p57 bra 	$L__BB2_42;
	and.b32  	%r39, %r45, 3;
	setp.lt.u32 	%p58, %r33, 4;
	@%p58 bra 	$L__BB2_37;
	mul.wide.u32 	%rd157, %r106, 4;
	add.s64 	%rd158, %rd17, %rd157;
	ld.global.f32 	%f304, [%rd158];
	sub.f32 	%f305, %f304, %f424;
	fma.rn.f32 	%f306, %f305, 0f3BBB989D, 0f3F000000;
	cvt.sat.f32.f32 	%f307, %f306;
	mov.f32 	%f308, 0f4B400001;
	mov.f32 	%f309, 0f437C0000;
	fma.rm.f32 	%f310, %f307, %f309, %f308;
	add.f32 	%f311, %f310, 0fCB40007F;
	neg.f32 	%f312, %f311;
	fma.rn.f32 	%f313, %f305, 0f3FB8AA3B, %f312;
	fma.rn.f32 	%f314, %f305, 0f32A57060, %f313;
	mov.b32 	%r77, %f310;
	shl.b32 	%r78, %r77, 23;
	mov.b32 	%f315, %r78;
	ex2.approx.ftz.f32 	%f316, %f314;
	fma.rn.f32 	%f317, %f316, %f315, %f432;
	ld.global.f32 	%f318, [%rd158+4];
	sub.f32 	%f319, %f318, %f424;
	fma.rn.f32 	%f320, %f319, 0f3BBB989D, 0f3F000000;
	cvt.sat.f32.f32 	%f321, %f320;
	fma.rm.f32 	%f322, %f321, %f309, %f308;
	add.f32 	%f323, %f322, 0fCB40007F;
	neg.f32 	%f324, %f323;
	fma.rn.f32 	%f325, %f319, 0f3FB8AA3B, %f324;
	fma.rn.f32 	%f326, %f319, 0f32A57060, %f325;
	mov.b32 	%r79, %f322;
	shl.b32 	%r80, %r79, 23;
	mov.b32 	%f327, %r80;
	ex2.approx.ftz.f32 	%f328, %f326;
	fma.rn.f32 	%f329, %f328, %f327, %f317;
	ld.global.f32 	%f330, [%rd158+8];
	sub.f32 	%f331, %f330, %f424;
	fma.rn.f32 	%f332, %f331, 0f3BBB989D, 0f3F000000;
	cvt.sat.f32.f32 	%f333, %f332;
	fma.rm.f32 	%f334, %f333, %f309, %f308;
	add.f32 	%f335, %f334, 0fCB40007F;
	neg.f32 	%f336, %f335;
	fma.rn.f32 	%f337, %f331, 0f3FB8AA3B, %f336;
	fma.rn.f32 	%f338, %f331, 0f32A57060, %f337;
	mov.b32 	%r81, %f334;
	shl.b32 	%r82, %r81, 23;
	mov.b32 	%f339, %r82;
	ex2.approx.ftz.f32 	%f340, %f338;
	fma.rn.f32 	%f341, %f340, %f339, %f329;
	ld.global.f32 	%f342, [%rd158+12];
	sub.f32 	%f343, %f342, %f424;
	fma.rn.f32 	%f344, %f343, 0f3BBB989D, 0f3F000000;
	cvt.sat.f32.f32 	%f345, %f344;
	fma.rm.f32 	%f346, %f345, %f309, %f308;
	add.f32 	%f347, %f346, 0fCB40007F;
	neg.f32 	%f348, %f347;
	fma.rn.f32 	%f349, %f343, 0f3FB8AA3B, %f348;
	fma.rn.f32 	%f350, %f343, 0f32A57060, %f349;
	mov.b32 	%r83, %f346;
	shl.b32 	%r84, %r83, 23;
	mov.b32 	%f351, %r84;
	ex2.approx.ftz.f32 	%f352, %f350;
	fma.rn.f32 	%f432, %f352, %f351, %f341;
	add.s32 	%r106, %r106, 4;
$L__BB2_37:
	setp.eq.s32 	%p59, %r39, 0;
	@%p59 bra 	$L__BB2_42;
	setp.eq.s32 	%p60, %r39, 1;
	@%p60 bra 	$L__BB2_40;
	mul.wide.u32 	%rd159, %r106, 4;
	add.s64 	%rd160, %rd17, %rd159;
	ld.global.f32 	%f354, [%rd160];
	sub.f32 	%f355, %f354, %f424;
	fma.rn.f32 	%f356, %f355, 0f3BBB989D, 0f3F000000;
	cvt.sat.f32.f32 	%f357, %f356;
	mov.f32 	%f358, 0f4B400001;
	mov.f32 	%f359, 0f437C0000;
	fma.rm.f32 	%f360, %f357, %f359, %f358;
	add.f32 	%f361, %f360, 0fCB40007F;
	neg.f32 	%f362, %f361;
	fma.rn.f32 	%f363, %f355, 0f3FB8AA3B, %f362;
	fma.rn.f32 	%f364, %f355, 0f32A57060, %f363;
	mov.b32 	%r85, %f360;
	shl.b32 	%r86, %r85, 23;
	mov.b32 	%f365, %r86;
	ex2.approx.ftz.f32 	%f366, %f364;
	fma.rn.f32 	%f367, %f366, %f365, %f432;
	ld.global.f32 	%f368, [%rd160+4];
	sub.f32 	%f369, %f368, %f424;
	fma.rn.f32 	%f370, %f369, 0f3BBB989D, 0f3F000000;
	cvt.sat.f32.f32 	%f371, %f370;
	fma.rm.f32 	%f372, %f371, %f359, %f358;
	add.f32 	%f373, %f372, 0fCB40007F;
	neg.f32 	%f374, %f373;
	fma.rn.f32 	%f375, %f369, 0f3FB8AA3B, %f374;
	fma.rn.f32 	%f376, %f369, 0f32A57060, %f375;
	mov.b32 	%r87, %f372;
	shl.b32 	%r88, %r87, 23;
	mov.b32 	%f377, %r88;
	ex2.approx.ftz.f32 	%f378, %f376;
	fma.rn.f32 	%f432, %f378, %f377, %f367;
	add.s32 	%r106, %r106, 2;
$L__BB2_40:
	and.b32  	%r89, %r45, 1;
	setp.eq.b32 	%p61, %r89, 1;
	not.pred 	%p62, %p61;
	@%p62 bra 	$L__BB2_42;
	mul.wide.u32 	%rd161, %r106, 4;
	add.s64 	%rd162, %rd17, %rd161;
	ld.global.f32 	%f379, [%rd162];
	sub.f32 	%f380, %f379, %f424;
	fma.rn.f32 	%f381, %f380, 0f3BBB989D, 0f3F000000;
	cvt.sat.f32.f32 	%f382, %f381;
	mov.f32 	%f383, 0f4B400001;
	mov.f32 	%f384, 0f437C0000;
	fma.rm.f32 	%f385, %f382, %f384, %f383;
	add.f32 	%f386, %f385, 0fCB40007F;
	neg.f32 	%f387, %f386;
	fma.rn.f32 	%f388, %f380, 0f3FB8AA3B, %f387;
	fma.rn.f32 	%f389, %f380, 0f32A57060, %f388;
	mov.b32 	%r90, %f385;
	shl.b32 	%r91, %r90, 23;
	mov.b32 	%f390, %r91;
	ex2.approx.ftz.f32 	%f391, %f389;
	fma.rn.f32 	%f432, %f391, %f390, %f432;
$L__BB2_42:
	mul.wide.s32 	%rd163, %r1, 4;
	add.s64 	%rd164, %rd17, %rd163;
	ld.global.f32 	%f392, [%rd164];
	sub.f32 	%f393, %f392, %f424;
	fma.rn.f32 	%f394, %f393, 0f3BBB989D, 0f3F000000;
	cvt.sat.f32.f32 	%f395, %f394;
	mov.f32 	%f396, 0f4B400001;
	mov.f32 	%f397, 0f437C0000;
	fma.rm.f32 	%f398, %f395, %f397, %f396;
	add.f32 	%f399, %f398, 0fCB40007F;
	neg.f32 	%f400, %f399;
	fma.rn.f32 	%f401, %f393, 0f3FB8AA3B, %f400;
	fma.rn.f32 	%f402, %f393, 0f32A57060, %f401;
	mov.b32 	%r92, %f398;
	shl.b32 	%r93, %r92, 23;
	mov.b32 	%f403, %r93;
	ex2.approx.ftz.f32 	%f404, %f402;
	mul.f32 	%f405, %f404, %f403;
	div.rn.f32 	%f406, %f405, %f432;
	add.s64 	%rd166, %rd2, %rd32;
	ld.global.u64 	%rd167, [%rd166];
	cvta.to.global.u64 	%rd168, %rd167;
	add.s64 	%rd169, %rd168, %rd163;
	st.global.f32 	[%rd169], %f406;
	bra.uni 	$L__BB2_44;
$L__BB2_43:
	ld.global.u64 	%rd142, [%rd3];
	cvta.to.global.u64 	%rd143, %rd142;
	mul.wide.s32 	%rd144, %r1, 4;
	add.s64 	%rd145, %rd143, %rd144;
	ld.global.f32 	%f128, [%rd145];
	fma.rn.f32 	%f129, %f128, 0fBBBB989D, 0f3F000000;
	cvt.sat.f32.f32 	%f130, %f129;
	mov.f32 	%f131, 0f4B400001;
	mov.f32 	%f132, 0f437C0000;
	fma.rm.f32 	%f133, %f130, %f132, %f131;
	add.f32 	%f134, %f133, 0fCB40007F;
	neg.f32 	%f135, %f134;
	fma.rn.f32 	%f136, %f128, 0fBFB8AA3B, %f135;
	fma.rn.f32 	%f137, %f128, 0fB2A57060, %f136;
	mov.b32 	%r57, %f133;
	shl.b32 	%r58, %r57, 23;
	mov.b32 	%f138, %r58;
	ex2.approx.ftz.f32 	%f139, %f137;
	fma.rn.f32 	%f140, %f139, %f138, 0f3F800000;
	rcp.rn.f32 	%f141, %f140;
	add.s64 	%rd147, %rd2, %rd32;
	ld.global.u64 	%rd148, [%rd147];
	cvta.to.global.u64 	%rd149, %rd148;
	add.s64 	%rd150, %rd149, %rd144;
	st.global.f32 	[%rd150], %f141;
$L__BB2_44:
	ret;

}
	// .globl	loss_derivative
.visible .entry loss_derivative(
	.param .u64 .ptr .align 1 loss_derivative_param_0,
	.param .u64 .ptr .align 1 loss_derivative_param_1,
	.param .u64 .ptr .align 1 loss_derivative_param_2,
	.param .u64 .ptr .align 1 loss_derivative_param_3,
	.param .u32 loss_derivative_param_4,
	.param .u32 loss_derivative_param_5
)
{
	.reg .pred 	%p<4>;
	.reg .b32 	%r<14>;
	.reg .b32 	%f<4>;
	.reg .b64 	%rd<26>;

	ld.param.u64 	%rd1, [loss_derivative_param_0];
	ld.param.u64 	%rd2, [loss_derivative_param_1];
	ld.param.u64 	%rd3, [loss_derivative_param_2];
	ld.param.u64 	%rd4, [loss_derivative_param_3];
	ld.param.u32 	%r3, [loss_derivative_param_4];
	ld.param.u32 	%r4, [loss_derivative_param_5];
	mov.u32 	%r6, %ntid.x;
	mov.u32 	%r7, %ctaid.x;
	mov.u32 	%r8, %tid.x;
	mad.lo.s32 	%r1, %r6, %r7, %r8;
	mov.u32 	%r9, %ntid.y;
	mov.u32 	%r10, %ctaid.y;
	mov.u32 	%r11, %tid.y;
	mad.lo.s32 	%r12, %r9, %r10, %r11;
	setp.ge.s32 	%p1, %r1, %r3;
	setp.ge.s32 	%p2, %r12, %r4;
	or.pred  	%p3, %p1, %p2;
	@%p3 bra 	$L__BB3_2;
	cvta.to.global.u64 	%rd5, %rd2;
	cvta.to.global.u64 	%rd6, %rd4;
	cvta.to.global.u64 	%rd7, %rd3;
	cvta.to.global.u64 	%rd8, %rd1;
	mul.wide.u32 	%rd9, %r12, 8;
	add.s64 	%rd10, %rd5, %rd9;
	ld.global.u64 	%rd11, [%rd10];
	cvta.to.global.u64 	%rd12, %rd11;
	mul.wide.s32 	%rd13, %r1, 4;
	add.s64 	%rd14, %rd12, %rd13;
	ld.global.f32 	%f1, [%rd14];
	mul.wide.u32 	%rd15, %r12, 4;
	add.s64 	%rd16, %rd6, %rd15;
	ld.global.u32 	%r13, [%rd16];
	mul.wide.s32 	%rd17, %r13, 8;
	add.s64 	%rd18, %rd7, %rd17;
	ld.global.u64 	%rd19, [%rd18];
	cvta.to.global.u64 	%rd20, %rd19;
	add.s64 	%rd21, %rd20, %rd13;
	ld.global.f32 	%f2, [%rd21];
	sub.f32 	%f3, %f1, %f2;
	add.s64 	%rd22, %rd8, %rd9;
	ld.global.u64 	%rd23, [%rd22];
	cvta.to.global.u64 	%rd24, %rd23;
	add.s64 	%rd25, %rd24, %rd13;
	st.global.f32 	[%rd25], %f3;
$L__BB3_2:
	ret;

}
	// .globl	calc_deriv_b_kernel
.visible .entry calc_deriv_b_kernel(
	.param .u64 .ptr .align 1 calc_deriv_b_kernel_param_0,
	.param .u64 .ptr .align 1 calc_deriv_b_kernel_param_1,
	.param .u64 .ptr .align 1 calc_deriv_b_kernel_param_2,
	.param .u64 .ptr .align 1 calc_deriv_b_kernel_param_3,
	.param .u32 calc_deriv_b_kernel_param_4,
	.param .u32 calc_deriv_b_kernel_param_5,
	.param .u32 calc_deriv_b_kernel_param_6
)
{
	.reg .pred 	%p<13>;
	.reg .b32 	%r<35>;
	.reg .b32 	%f<117>;
	.reg .b64 	%rd<50>;

	ld.param.u64 	%rd15, [calc_deriv_b_kernel_param_0];
	ld.param.u64 	%rd16, [calc_deriv_b_kernel_param_1];
	ld.param.u64 	%rd17, [calc_deriv_b_kernel_param_2];
	ld.param.u64 	%rd18, [calc_deriv_b_kernel_param_3];
	ld.param.u32 	%r19, [calc_deriv_b_kernel_param_4];
	ld.param.u32 	%r18, [calc_deriv_b_kernel_param_5];
	ld.param.u32 	%r20, [calc_deriv_b_kernel_param_6];
	mov.u32 	%r22, %ntid.x;
	mov.u32 	%r23, %ctaid.x;
	mov.u32 	%r24, %tid.x;
	mad.lo.s32 	%r1, %r22, %r23, %r24;
	mov.u32 	%r25, %ntid.y;
	mov.u32 	%r26, %ctaid.y;
	mov.u32 	%r27, %tid.y;
	mad.lo.s32 	%r28, %r25, %r26, %r27;
	setp.ge.s32 	%p1, %r1, %r19;
	setp.ge.s32 	%p2, %r28, %r20;
	or.pred  	%p3, %p1, %p2;
	@%p3 bra 	$L__BB4_15;
	setp.lt.s32 	%p4, %r18, 1;
	mov.f32 	%f116, 0f00000000;
	@%p4 bra 	$L__BB4_14;
	cvta.to.global.u64 	%rd19, %rd16;
	mul.wide.s32 	%rd20, %r1, 8;
	add.s64 	%rd21, %rd19, %rd20;
	ld.global.u64 	%rd22, [%rd21];
	cvta.to.global.u64 	%rd1, %rd22;
	cvta.to.global.u64 	%rd23, %rd18;
	mul.wide.u32 	%rd24, %r28, 8;
	add.s64 	%rd25, %rd23, %rd24;
	ld.global.u64 	%rd26, [%rd25];
	cvta.to.global.u64 	%rd2, %rd26;
	and.b32  	%r3, %r18, 15;
	setp.lt.u32 	%p5, %r18, 16;
	mov.f32 	%f116, 0f00000000;
	mov.b32 	%r32, 0;
	@%p5 bra 	$L__BB4_5;
	and.b32  	%r32, %r18, 2147483632;
	neg.s32 	%r30, %r32;
	add.s64 	%rd47, %rd1, 32;
	add.s64 	%rd46, %rd2, 32;
	mov.f32 	%f116, 0f00000000;
$L__BB4_4:
	.pragma "nounroll";
	ld.global.f32 	%f18, [%rd47+-32];
	ld.global.f32 	%f19, [%rd46+-32];
	fma.rn.f32 	%f20, %f18, %f19, %f116;
	ld.global.f32 	%f21, [%rd47+-28];
	ld.global.f32 	%f22, [%rd46+-28];
	fma.rn.f32 	%f23, %f21, %f22, %f20;
	ld.global.f32 	%f24, [%rd47+-24];
	ld.global.f32 	%f25, [%rd46+-24];
	fma.rn.f32 	%f26, %f24, %f25, %f23;
	ld.global.f32 	%f27, [%rd47+-20];
	ld.global.f32 	%f28, [%rd46+-20];
	fma.rn.f32 	%f29, %f27, %f28, %f26;
	ld.global.f32 	%f30, [%rd47+-16];
	ld.global.f32 	%f31, [%rd46+-16];
	fma.rn.f32 	%f32, %f30, %f31, %f29;
	ld.global.f32 	%f33, [%rd47+-12];
	ld.global.f32 	%f34, [%rd46+-12];
	fma.rn.f32 	%f35, %f33, %f34, %f32;
	ld.global.f32 	%f36, [%rd47+-8];
	ld.global.f32 	%f37, [%rd46+-8];
	fma.rn.f32 	%f38, %f36, %f37, %f35;
	ld.global.f32 	%f39, [%rd47+-4];
	ld.global.f32 	%f40, [%rd46+-4];
	fma.rn.f32 	%f41, %f39, %f40, %f38;
	ld.global.f32 	%f42, [%rd47];
	ld.global.f32 	%f43, [%rd46];
	fma.rn.f32 	%f44, %f42, %f43, %f41;
	ld.global.f32 	%f45, [%rd47+4];
	ld.global.f32 	%f46, [%rd46+4];
	fma.rn.f32 	%f47, %f45, %f46, %f44;
	ld.global.f32 	%f48, [%rd47+8];
	ld.global.f32 	%f49, [%rd46+8];
	fma.rn.f32 	%f50, %f48, %f49, %f47;
	ld.global.f32 	%f51, [%rd47+12];
	ld.global.f32 	%f52, [%rd46+12];
	fma.rn.f32 	%f53, %f51, %f52, %f50;
	ld.global.f32 	%f54, [%rd47+16];
	ld.global.f32 	%f55, [%rd46+16];
	fma.rn.f32 	%f56, %f54, %f55, %f53;
	ld.global.f32 	%f57, [%rd47+20];
	ld.global.f32 	%f58, [%rd46+20];
	fma.rn.f32 	%f59, %f57, %f58, %f56;
	ld.global.f32 	%f60, [%rd47+24];
	ld.global.f32 	%f61, [%rd46+24];
	fma.rn.f32 	%f62, %f60, %f61, %f59;
	ld.global.f32 	%f63, [%rd47+28];
	ld.global.f32 	%f64, [%rd46+28];
	fma.rn.f32 	%f116, %f63, %f64, %f62;
	add.s32 	%r30, %r30, 16;
	add.s64 	%rd47, %rd47, 64;
	add.s64 	%rd46, %rd46, 64;
	setp.ne.s32 	%p6, %r30, 0;
	@%p6 bra 	$L__BB4_4;
$L__BB4_5:
	setp.eq.s32 	%p7, %r3, 0;
	@%p7 bra 	$L__BB4_14;
	and.b32  	%r9, %r18, 7;
	setp.lt.u32 	%p8, %r3, 8;
	@%p8 bra 	$L__BB4_8;
	mul.wide.u32 	%rd27, %r32, 4;
	add.s64 	%rd28, %rd1, %rd27;
	ld.global.f32 	%f66, [%rd28];
	add.s64 	%rd29, %rd2, %rd27;
	ld.global.f32 	%f67, [%rd29];
	fma.rn.f32 	%f68, %f66, %f67, %f116;
	ld.global.f32 	%f69, [%rd28+4];
	ld.global.f32 	%f70, [%rd29+4];
	fma.rn.f32 	%f71, %f69, %f70, %f68;
	ld.global.f32 	%f72, [%rd28+8];
	ld.global.f32 	%f73, [%rd29+8];
	fma.rn.f32 	%f74, %f72, %f73, %f71;
	ld.global.f32 	%f75, [%rd28+12];
	ld.global.f32 	%f76, [%rd29+12];
	fma.rn.f32 	%f77, %f75, %f76, %f74;
	ld.global.f32 	%f78, [%rd28+16];
	ld.global.f32 	%f79, [%rd29+16];
	fma.rn.f32 	%f80, %f78, %f79, %f77;
	ld.global.f32 	%f81, [%rd28+20];
	ld.global.f32 	%f82, [%rd29+20];
	fma.rn.f32 	%f83, %f81, %f82, %f80;
	ld.global.f32 	%f84, [%rd28+24];
	ld.global.f32 	%f85, [%rd29+24];
	fma.rn.f32 	%f86, %f84, %f85, %f83;
	ld.global.f32 	%f87, [%rd28+28];
	ld.global.f32 	%f88, [%rd29+28];
	fma.rn.f32 	%f116, %f87, %f88, %f86;
	add.s32 	%r32, %r32, 8;
$L__BB4_8:
	setp.eq.s32 	%p9, %r9, 0;
	@%p9 bra 	$L__BB4_14;
	and.b32  	%r12, %r18, 3;
	setp.lt.u32 	%p10, %r9, 4;
	@%p10 bra 	$L__BB4_11;
	mul.wide.u32 	%rd30, %r32, 4;
	add.s64 	%rd31, %rd1, %rd30;
	ld.global.f32 	%f90, [%rd31];
	add.s64 	%rd32, %rd2, %rd30;
	ld.global.f32 	%f91, [%rd32];
	fma.rn.f32 	%f92, %f90, %f91, %f116;
	ld.global.f32 	%f93, [%rd31+4];
	ld.global.f32 	%f94, [%rd32+4];
	fma.rn.f32 	%f95, %f93, %f94, %f92;
	ld.global.f32 	%f96, [%rd31+8];
	ld.global.f32 	%f97, [%rd32+8];
	fma.rn.f32 	%f98, %f96, %f97, %f95;
	ld.global.f32 	%f99, [%rd31+12];
	ld.global.f32 	%f100, [%rd32+12];
	fma.rn.f32 	%f116, %f99, %f100, %f98;
	add.s32 	%r32, %r32, 4;
$L__BB4_11:
	setp.eq.s32 	%p11, %r12, 0;
	@%p11 bra 	$L__BB4_14;
	mul.wide.u32 	%rd33, %r32, 4;
	add.s64 	%rd49, %rd2, %rd33;
	add.s64 	%rd48, %rd1, %rd33;
	neg.s32 	%r34, %r12;
$L__BB4_13:
	.pragma "nounroll";
	ld.global.f32 	%f101, [%rd48];
	ld.global.f32 	%f102, [%rd49];
	fma.rn.f32 	%f116, %f101, %f102, %f116;
	add.s64 	%rd49, %rd49, 4;
	add.s64 	%rd48, %rd48, 4;
	add.s32 	%r34, %r34, 1;
	setp.ne.s32 	%p12, %r34, 0;
	@%p12 bra 	$L__BB4_13;
$L__BB4_14:
	cvta.to.global.u64 	%rd34, %rd17;
	mul.wide.u32 	%rd35, %r28, 8;
	add.s64 	%rd36, %rd34, %rd35;
	ld.global.u64 	%rd37, [%rd36];
	cvta.to.global.u64 	%rd38, %rd37;
	mul.wide.s32 	%rd39, %r1, 4;
	add.s64 	%rd40, %rd38, %rd39;
	ld.global.f32 	%f103, [%rd40];
	mov.f32 	%f104, 0f3F800000;
	sub.f32 	%f105, %f104, %f103;
	mul.f32 	%f106, %f103, %f105;
	mul.f32 	%f107, %f116, %f106;
	cvta.to.global.u64 	%rd41, %rd15;
	add.s64 	%rd42, %rd41, %rd35;
	ld.global.u64 	%rd43, [%rd42];
	cvta.to.global.u64 	%rd44, %rd43;
	add.s64 	%rd45, %rd44, %rd39;
	st.global.f32 	[%rd45], %f107;
$L__BB4_15:
	ret;

}
	// .globl	calc_deriv_w_kernel
.visible .entry calc_deriv_w_kernel(
	.param .u64 .ptr .align 1 calc_deriv_w_kernel_param_0,
	.param .u64 .ptr .align 1 calc_deriv_w_kernel_param_1,
	.param .u32 calc_deriv_w_kernel_param_2,
	.param .u64 .ptr .align 1 calc_deriv_w_kernel_param_3,
	.param .u32 calc_deriv_w_kernel_param_4,
	.param .u32 calc_deriv_w_kernel_param_5
)
{
	.reg .pred 	%p<13>;
	.reg .b32 	%r<31>;
	.reg .b32 	%f<68>;
	.reg .b64 	%rd<128>;

	ld.param.u64 	%rd9, [calc_deriv_w_kernel_param_0];
	ld.param.u64 	%rd10, [calc_deriv_w_kernel_param_1];
	ld.param.u32 	%r15, [calc_deriv_w_kernel_param_2];
	ld.param.u64 	%rd11, [calc_deriv_w_kernel_param_3];
	ld.param.u32 	%r16, [calc_deriv_w_kernel_param_4];
	ld.param.u32 	%r14, [calc_deriv_w_kernel_param_5];
	cvta.to.global.u64 	%rd1, %rd11;
	cvta.to.global.u64 	%rd2, %rd10;
	mov.u32 	%r18, %ntid.x;
	mov.u32 	%r19, %ctaid.x;
	mov.u32 	%r20, %tid.x;
	mad.lo.s32 	%r1, %r18, %r19, %r20;
	mov.u32 	%r21, %ntid.y;
	mov.u32 	%r22, %ctaid.y;
	mov.u32 	%r23, %tid.y;
	mad.lo.s32 	%r24, %r21, %r22, %r23;
	setp.ge.s32 	%p1, %r1, %r15;
	setp.ge.s32 	%p2, %r24, %r16;
	or.pred  	%p3, %p1, %p2;
	@%p3 bra 	$L__BB5_14;
	setp.lt.s32 	%p4, %r14, 1;
	mov.f32 	%f67, 0f00000000;
	@%p4 bra 	$L__BB5_13;
	and.b32  	%r3, %r14, 7;
	setp.lt.u32 	%p5, %r14, 8;
	mov.f32 	%f67, 0f00000000;
	mov.b32 	%r29, 0;
	@%p5 bra 	$L__BB5_5;
	and.b32  	%r29, %r14, 2147483640;
	neg.s32 	%r27, %r29;
	add.s64 	%rd127, %rd2, 32;
	add.s64 	%rd126, %rd1, 32;
	mov.f32 	%f67, 0f00000000;
	mul.wide.s32 	%rd14, %r1, 4;
	mul.wide.u32 	%rd18, %r24, 4;
$L__BB5_4:
	.pragma "nounroll";
	ld.global.u64 	%rd12, [%rd127+-32];
	cvta.to.global.u64 	%rd13, %rd12;
	add.s64 	%rd15, %rd13, %rd14;
	ld.global.f32 	%f17, [%rd15];
	ld.global.u64 	%rd16, [%rd126+-32];
	cvta.to.global.u64 	%rd17, %rd16;
	add.s64 	%rd19, %rd17, %rd18;
	ld.global.f32 	%f18, [%rd19];
	fma.rn.f32 	%f19, %f17, %f18, %f67;
	ld.global.u64 	%rd20, [%rd127+-24];
	cvta.to.global.u64 	%rd21, %rd20;
	add.s64 	%rd22, %rd21, %rd14;
	ld.global.f32 	%f20, [%rd22];
	ld.global.u64 	%rd23, [%rd126+-24];
	cvta.to.global.u64 	%rd24, %rd23;
	add.s64 	%rd25, %rd24, %rd18;
	ld.global.f32 	%f21, [%rd25];
	fma.rn.f32 	%f22, %f20, %f21, %f19;
	ld.global.u64 	%rd26, [%rd127+-16];
	cvta.to.global.u64 	%rd27, %rd26;
	add.s64 	%rd28, %rd27, %rd14;
	ld.global.f32 	%f23, [%rd28];
	ld.global.u64 	%rd29, [%rd126+-16];
	cvta.to.global.u64 	%rd30, %rd29;
	add.s64 	%rd31, %rd30, %rd18;
	ld.global.f32 	%f24, [%rd31];
	fma.rn.f32 	%f25, %f23, %f24, %f22;
	ld.global.u64 	%rd32, [%rd127+-8];
	cvta.to.global.u64 	%rd33, %rd32;
	add.s64 	%rd34, %rd33, %rd14;
	ld.global.f32 	%f26, [%rd34];
	ld.global.u64 	%rd35, [%rd126+-8];
	cvta.to.global.u64 	%rd36, %rd35;
	add.s64 	%rd37, %rd36, %rd18;
	ld.global.f32 	%f27, [%rd37];
	fma.rn.f32 	%f28, %f26, %f27, %f25;
	ld.global.u64 	%rd38, [%rd127];
	cvta.to.global.u64 	%rd39, %rd38;
	add.s64 	%rd40, %rd39, %rd14;
	ld.global.f32 	%f29, [%rd40];
	ld.global.u64 	%rd41, [%rd126];
	cvta.to.global.u64 	%rd42, %rd41;
	add.s64 	%rd43, %rd42, %rd18;
	ld.global.f32 	%f30, [%rd43];
	fma.rn.f32 	%f31, %f29, %f30, %f28;
	ld.global.u64 	%rd44, [%rd127+8];
	cvta.to.global.u64 	%rd45, %rd44;
	add.s64 	%rd46, %rd45, %rd14;
	ld.global.f32 	%f32, [%rd46];
	ld.global.u64 	%rd47, [%rd126+8];
	cvta.to.global.u64 	%rd48, %rd47;
	add.s64 	%rd49, %rd48, %rd18;
	ld.global.f32 	%f33, [%rd49];
	fma.rn.f32 	%f34, %f32, %f33, %f31;
	ld.global.u64 	%rd50, [%rd127+16];
	cvta.to.global.u64 	%rd51, %rd50;
	add.s64 	%rd52, %rd51, %rd14;
	ld.global.f32 	%f35, [%rd52];
	ld.global.u64 	%rd53, [%rd126+16];
	cvta.to.global.u64 	%rd54, %rd53;
	add.s64 	%rd55, %rd54, %rd18;
	ld.global.f32 	%f36, [%rd55];
	fma.rn.f32 	%f37, %f35, %f36, %f34;
	ld.global.u64 	%rd56, [%rd127+24];
	cvta.to.global.u64 	%rd57, %rd56;
	add.s64 	%rd58, %rd57, %rd14;
	ld.global.f32 	%f38, [%rd58];
	ld.global.u64 	%rd59, [%rd126+24];
	cvta.to.global.u64 	%rd60, %rd59;
	add.s64 	%rd61, %rd60, %rd18;
	ld.global.f32 	%f39, [%rd61];
	fma.rn.f32 	%f67, %f38, %f39, %f37;
	add.s32 	%r27, %r27, 8;
	add.s64 	%rd127, %rd127, 64;
	add.s64 	%rd126, %rd126, 64;
	setp.ne.s32 	%p6, %r27, 0;
	@%p6 bra 	$L__BB5_4;
$L__BB5_5:
	setp.eq.s32 	%p7, %r3, 0;
	@%p7 bra 	$L__BB5_13;
	and.b32  	%r9, %r14, 3;
	setp.lt.u32 	%p8, %r3, 4;
	@%p8 bra 	$L__BB5_8;
	mul.wide.u32 	%rd62, %r29, 8;
	add.s64 	%rd63, %rd2, %rd62;
	ld.global.u64 	%rd64, [%rd63];
	cvta.to.global.u64 	%rd65, %rd64;
	mul.wide.s32 	%rd66, %r1, 4;
	add.s64 	%rd67, %rd65, %rd66;
	ld.global.f32 	%f41, [%rd67];
	add.s64 	%rd68, %rd1, %rd62;
	ld.global.u64 	%rd69, [%rd68];
	cvta.to.global.u64 	%rd70, %rd69;
	mul.wide.u32 	%rd71, %r24, 4;
	add.s64 	%rd72, %rd70, %rd71;
	ld.global.f32 	%f42, [%rd72];
	fma.rn.f32 	%f43, %f41, %f42, %f67;
	ld.global.u64 	%rd73, [%rd63+8];
	cvta.to.global.u64 	%rd74, %rd73;
	add.s64 	%rd75, %rd74, %rd66;
	ld.global.f32 	%f44, [%rd75];
	ld.global.u64 	%rd76, [%rd68+8];
	cvta.to.global.u64 	%rd77, %rd76;
	add.s64 	%rd78, %rd77, %rd71;
	ld.global.f32 	%f45, [%rd78];
	fma.rn.f32 	%f46, %f44, %f45, %f43;
	ld.global.u64 	%rd79, [%rd63+16];
	cvta.to.global.u64 	%rd80, %rd79;
	add.s64 	%rd81, %rd80, %rd66;
	ld.global.f32 	%f47, [%rd81];
	ld.global.u64 	%rd82, [%rd68+16];
	cvta.to.global.u64 	%rd83, %rd82;
	add.s64 	%rd84, %rd83, %rd71;
	ld.global.f32 	%f48, [%rd84];
	fma.rn.f32 	%f49, %f47, %f48, %f46;
	ld.global.u64 	%rd85, [%rd63+24];
	cvta.to.global.u64 	%rd86, %rd85;
	add.s64 	%rd87, %rd86, %rd66;
	ld.global.f32 	%f50, [%rd87];
	ld.global.u64 	%rd88, [%rd68+24];
	cvta.to.global.u64 	%rd89, %rd88;
	add.s64 	%rd90, %rd89, %rd71;
	ld.global.f32 	%f51, [%rd90];
	fma.rn.f32 	%f67, %f50, %f51, %f49;
	add.s32 	%r29, %r29, 4;
$L__BB5_8:
	setp.eq.s32 	%p9, %r9, 0;
	@%p9 bra 	$L__BB5_13;
	setp.eq.s32 	%p10, %r9, 1;
	@%p10 bra 	$L__BB5_11;
	mul.wide.u32 	%rd91, %r29, 8;
	add.s64 	%rd92, %rd2, %rd91;
	ld.global.u64 	%rd93, [%rd92];
	cvta.to.global.u64 	%rd94, %rd93;
	mul.wide.s32 	%rd95, %r1, 4;
	add.s64 	%rd96, %rd94, %rd95;
	ld.global.f32 	%f53, [%rd96];
	add.s64 	%rd97, %rd1, %rd91;
	ld.global.u64 	%rd98, [%rd97];
	cvta.to.global.u64 	%rd99, %rd98;
	mul.wide.u32 	%rd100, %r24, 4;
	add.s64 	%rd101, %rd99, %rd100;
	ld.global.f32 	%f54, [%rd101];
	fma.rn.f32 	%f55, %f53, %f54, %f67;
	ld.global.u64 	%rd102, [%rd92+8];
	cvta.to.global.u64 	%rd103, %rd102;
	add.s64 	%rd104, %rd103, %rd95;
	ld.global.f32 	%f56, [%rd104];
	ld.global.u64 	%rd105, [%rd97+8];
	cvta.to.global.u64 	%rd106, %rd105;
	add.s64 	%rd107, %rd106, %rd100;
	ld.global.f32 	%f57, [%rd107];
	fma.rn.f32 	%f67, %f56, %f57, %f55;
	add.s32 	%r29, %r29, 2;
$L__BB5_11:
	and.b32  	%r26, %r14, 1;
	setp.eq.b32 	%p11, %r26, 1;
	not.pred 	%p12, %p11;
	@%p12 bra 	$L__BB5_13;
	mul.wide.u32 	%rd108, %r29, 8;
	add.s64 	%rd109, %rd2, %rd108;
	ld.global.u64 	%rd110, [%rd109];
	cvta.to.global.u64 	%rd111, %rd110;
	mul.wide.s32 	%rd112, %r1, 4;
	add.s64 	%rd113, %rd111, %rd112;
	ld.global.f32 	%f58, [%rd113];
	add.s64 	%rd114, %rd1, %rd108;
	ld.global.u64 	%rd115, [%rd114];
	cvta.to.global.u64 	%rd116, %rd115;
	mul.wide.u32 	%rd117, %r24, 4;
	add.s64 	%rd118, %rd116, %rd117;
	ld.global.f32 	%f59, [%rd118];
	fma.rn.f32 	%f67, %f58, %f59, %f67;
$L__BB5_13:
	cvta.to.global.u64 	%rd119, %rd9;
	mul.wide.s32 	%rd120, %r1, 8;
	add.s64 	%rd121, %rd119, %rd120;
	ld.global.u64 	%rd122, [%rd121];
	cvta.to.global.u64 	%rd123, %rd122;
	mul.wide.u32 	%rd124, %r24, 4;
	add.s64 	%rd125, %rd123, %rd124;
	st.global.f32 	[%rd125], %f67;
$L__BB5_14:
	ret;

}
	// .globl	vec_add_2d
.visible .entry vec_add_2d(
	.param .u64 .ptr .align 1 vec_add_2d_param_0,
	.param .u64 .ptr .align 1 vec_add_2d_param_1,
	.param .u32 vec_add_2d_param_2,
	.param .u32 vec_add_2d_param_3
)
{
	.reg .pred 	%p<4>;
	.reg .b32 	%r<13>;
	.reg .b32 	%f<4>;
	.reg .b64 	%rd<15>;

	ld.param.u64 	%rd1, [vec_add_2d_param_0];
	ld.param.u64 	%rd2, [vec_add_2d_param_1];
	ld.param.u32 	%r3, [vec_add_2d_param_2];
	ld.param.u32 	%r4, [vec_add_2d_param_3];
	mov.u32 	%r6, %ntid.x;
	mov.u32 	%r7, %ctaid.x;
	mov.u32 	%r8, %tid.x;
	mad.lo.s32 	%r1, %r6, %r7, %r8;
	mov.u32 	%r9, %ntid.y;
	mov.u32 	%r10, %ctaid.y;
	mov.u32 	%r11, %tid.y;
	mad.lo.s32 	%r12, %r9, %r10, %r11;
	setp.ge.s32 	%p1, %r1, %r3;
	setp.ge.s32 	%p2, %r12, %r4;
	or.pred  	%p3, %p1, %p2;
	@%p3 bra 	$L__BB6_2;
	cvta.to.global.u64 	%rd3, %rd2;
	cvta.to.global.u64 	%rd4, %rd1;
	mul.wide.s32 	%rd5, %r1, 8;
	add.s64 	%rd6, %rd3, %rd5;
	ld.global.u64 	%rd7, [%rd6];
	cvta.to.global.u64 	%rd8, %rd7;
	mul.wide.u32 	%rd9, %r12, 4;
	add.s64 	%rd10, %rd8, %rd9;
	ld.global.f32 	%f1, [%rd10];
	add.s64 	%rd11, %rd4, %rd5;
	ld.global.u64 	%rd12, [%rd11];
	cvta.to.global.u64 	%rd13, %rd12;
	add.s64 	%rd14, %rd13, %rd9;
	ld.global.f32 	%f2, [%rd14];
	add.f32 	%f3, %f1, %f2;
	st.global.f32 	[%rd14], %f3;
$L__BB6_2:
	ret;

}
	// .globl	vec_add_1d
.visible .entry vec_add_1d(
	.param .u64 .ptr .align 1 vec_add_1d_param_0,
	.param .u64 .ptr .align 1 vec_add_1d_param_1,
	.param .u32 vec_add_1d_param_2,
	.param .u32 vec_add_1d_param_3
)
{


	ret;

}
	// .globl	learn_2d
.visible .entry learn_2d(
	.param .u64 .ptr .align 1 learn_2d_param_0,
	.param .u64 .ptr .align 1 learn_2d_param_1,
	.param .f32 learn_2d_param_2,
	.param .u32 learn_2d_param_3,
	.param .u32 learn_2d_param_4,
	.param .f32 learn_2d_param_5
)
{
	.reg .pred 	%p<4>;
	.reg .b32 	%r<13>;
	.reg .b32 	%f<8>;
	.reg .b64 	%rd<15>;

	ld.param.u64 	%rd1, [learn_2d_param_0];
	ld.param.u64 	%rd2, [learn_2d_param_1];
	ld.param.f32 	%f1, [learn_2d_param_2];
	ld.param.u32 	%r3, [learn_2d_param_3];
	ld.param.u32 	%r4, [learn_2d_param_4];
	ld.param.f32 	%f2, [learn_2d_param_5];
	mov.u32 	%r6, %ntid.x;
	mov.u32 	%r7, %ctaid.x;
	mov.u32 	%r8, %tid.x;
	mad.lo.s32 	%r1, %r6, %r7, %r8;
	mov.u32 	%r9, %ntid.y;
	mov.u32 	%r10, %ctaid.y;
	mov.u32 	%r11, %tid.y;
	mad.lo.s32 	%r12, %r9, %r10, %r11;
	setp.ge.s32 	%p1, %r1, %r3;
	setp.ge.s32 	%p2, %r12, %r4;
	or.pred  	%p3, %p1, %p2;
	@%p3 bra 	$L__BB8_2;
	cvta.to.global.u64 	%rd3, %rd2;
	cvta.to.global.u64 	%rd4, %rd1;
	mul.wide.s32 	%rd5, %r1, 8;
	add.s64 	%rd6, %rd3, %rd5;
	ld.global.u64 	%rd7, [%rd6];
	cvta.to.global.u64 	%rd8, %rd7;
	mul.wide.u32 	%rd9, %r12, 4;
	add.s64 	%rd10, %rd8, %rd9;
	ld.global.f32 	%f3, [%rd10];
	mul.f32 	%f4, %f1, %f3;
	div.rn.f32 	%f5, %f4, %f2;
	add.s64 	%rd11, %rd4, %rd5;
	ld.global.u64 	%rd12, [%rd11];
	cvta.to.global.u64 	%rd13, %rd12;
	add.s64 	%rd14, %rd13, %rd9;
	ld.global.f32 	%f6, [%rd14];
	sub.f32 	%f7, %f6, %f5;
	st.global.f32 	[%rd14], %f7;
$L__BB8_2:
	ret;

}
	// .globl	learn_1d
.visible .entry learn_1d(
	.param .u64 .ptr .align 1 learn_1d_param_0,
	.param .u64 .ptr .align 1 learn_1d_param_1,
	.param .f32 learn_1d_param_2,
	.param .u32 learn_1d_param_3,
	.param .f32 learn_1d_param_4,
	.param .u32 learn_1d_param_5
)
{
	.reg .pred 	%p<12>;
	.reg .b32 	%r<24>;
	.reg .b32 	%f<72>;
	.reg .b64 	%rd<66>;

	ld.param.u64 	%rd6, [learn_1d_param_0];
	ld.param.u64 	%rd7, [learn_1d_param_1];
	ld.param.f32 	%f9, [learn_1d_param_2];
	ld.param.u32 	%r14, [learn_1d_param_3];
	ld.param.f32 	%f10, [learn_1d_param_4];
	ld.param.u32 	%r13, [learn_1d_param_5];
	cvta.to.global.u64 	%rd1, %rd7;
	mov.u32 	%r15, %ntid.x;
	mov.u32 	%r16, %ctaid.x;
	mov.u32 	%r17, %tid.x;
	mad.lo.s32 	%r1, %r15, %r16, %r17;
	setp.ge.s32 	%p1, %r1, %r14;
	setp.lt.s32 	%p2, %r13, 1;
	or.pred  	%p3, %p1, %p2;
	@%p3 bra 	$L__BB9_12;
	cvta.to.global.u64 	%rd8, %rd6;
	mul.wide.s32 	%rd9, %r1, 4;
	add.s64 	%rd2, %rd8, %rd9;
	ld.global.f32 	%f69, [%rd2];
	and.b32  	%r2, %r13, 7;
	setp.lt.u32 	%p4, %r13, 8;
	mov.b32 	%r22, 0;
	@%p4 bra 	$L__BB9_4;
	and.b32  	%r22, %r13, 2147483640;
	neg.s32 	%r20, %r22;
	add.s64 	%rd65, %rd1, 32;
$L__BB9_3:
	.pragma "nounroll";
	ld.global.u64 	%rd10, [%rd65+-32];
	cvta.to.global.u64 	%rd11, %rd10;
	add.s64 	%rd13, %rd11, %rd9;
	ld.global.f32 	%f11, [%rd13];
	mul.f32 	%f12, %f9, %f11;
	div.rn.f32 	%f13, %f12, %f10;
	sub.f32 	%f14, %f69, %f13;
	st.global.f32 	[%rd2], %f14;
	ld.global.u64 	%rd14, [%rd65+-24];
	cvta.to.global.u64 	%rd15, %rd14;
	add.s64 	%rd16, %rd15, %rd9;
	ld.global.f32 	%f15, [%rd16];
	mul.f32 	%f16, %f9, %f15;
	div.rn.f32 	%f17, %f16, %f10;
	sub.f32 	%f18, %f14, %f17;
	st.global.f32 	[%rd2], %f18;
	ld.global.u64 	%rd17, [%rd65+-16];
	cvta.to.global.u64 	%rd18, %rd17;
	add.s64 	%rd19, %rd18, %rd9;
	ld.global.f32 	%f19, [%rd19];
	mul.f32 	%f20, %f9, %f19;
	div.rn.f32 	%f21, %f20, %f10;
	sub.f32 	%f22, %f18, %f21;
	st.global.f32 	[%rd2], %f22;
	ld.global.u64 	%rd20, [%rd65+-8];
	cvta.to.global.u64 	%rd21, %rd20;
	add.s64 	%rd22, %rd21, %rd9;
	ld.global.f32 	%f23, [%rd22];
	mul.f32 	%f24, %f9, %f23;
	div.rn.f32 	%f25, %f24, %f10;
	sub.f32 	%f26, %f22, %f25;
	st.global.f32 	[%rd2], %f26;
	ld.global.u64 	%rd23, [%rd65];
	cvta.to.global.u64 	%rd24, %rd23;
	add.s64 	%rd25, %rd24, %rd9;
	ld.global.f32 	%f27, [%rd25];
	mul.f32 	%f28, %f9, %f27;
	div.rn.f32 	%f29, %f28, %f10;
	sub.f32 	%f30, %f26, %f29;
	st.global.f32 	[%rd2], %f30;
	ld.global.u64 	%rd26, [%rd65+8];
	cvta.to.global.u64 	%rd27, %rd26;
	add.s64 	%rd28, %rd27, %rd9;
	ld.global.f32 	%f31, [%rd28];
	mul.f32 	%f32, %f9, %f31;
	div.rn.f32 	%f33, %f32, %f10;
	sub.f32 	%f34, %f30, %f33;
	st.global.f32 	[%rd2], %f34;
	ld.global.u64 	%rd29, [%rd65+16];
	cvta.to.global.u64 	%rd30, %rd29;
	add.s64 	%rd31, %rd30, %rd9;
	ld.global.f32 	%f35, [%rd31];
	mul.f32 	%f36, %f9, %f35;
	div.rn.f32 	%f37, %f36, %f10;
	sub.f32 	%f38, %f34, %f37;
	st.global.f32 	[%rd2], %f38;
	ld.global.u64 	%rd32, [%rd65+24];
	cvta.to.global.u64 	%rd33, %rd32;
	add.s64 	%rd34, %rd33, %rd9;
	ld.global.f32 	%f39, [%rd34];
	mul.f32 	%f40, %f9, %f39;
	div.rn.f32 	%f41, %f40, %f10;
	sub.f32 	%f69, %f38, %f41;
	st.global.f32 	[%rd2], %f69;
	add.s32 	%r20, %r20, 8;
	add.s64 	%rd65, %rd65, 64;
	setp.ne.s32 	%p5, %r20, 0;
	@%p5 bra 	$L__BB9_3;
$L__BB9_4:
	setp.eq.s32 	%p6, %r2, 0;
	@%p6 bra 	$L__BB9_12;
	and.b32  	%r8, %r13, 3;
	setp.lt.u32 	%p7, %r2, 4;
	@%p7 bra 	$L__BB9_7;
	mul.wide.u32 	%rd35, %r22, 8;
	add.s64 	%rd36, %rd1, %rd35;
	ld.global.u64 	%rd37, [%rd36];
	cvta.to.global.u64 	%rd38, %rd37;
	add.s64 	%rd40, %rd38, %rd9;
	ld.global.f32 	%f42, [%rd40];
	mul.f32 	%f43, %f9, %f42;
	div.rn.f32 	%f44, %f43, %f10;
	sub.f32 	%f45, %f69, %f44;
	st.global.f32 	[%rd2], %f45;
	ld.global.u64 	%rd41, [%rd36+8];
	cvta.to.global.u64 	%rd42, %rd41;
	add.s64 	%rd43, %rd42, %rd9;
	ld.global.f32 	%f46, [%rd43];
	mul.f32 	%f47, %f9, %f46;
	div.rn.f32 	%f48, %f47, %f10;
	sub.f32 	%f49, %f45, %f48;
	st.global.f32 	[%rd2], %f49;
	ld.global.u64 	%rd44, [%rd36+16];
	cvta.to.global.u64 	%rd45, %rd44;
	add.s64 	%rd46, %rd45, %rd9;
	ld.global.f32 	%f50, [%rd46];
	mul.f32 	%f51, %f9, %f50;
	div.rn.f32 	%f52, %f51, %f10;
	sub.f32 	%f53, %f49, %f52;
	st.global.f32 	[%rd2], %f53;
	ld.global.u64 	%rd47, [%rd36+24];
	cvta.to.global.u64 	%rd48, %rd47;
	add.s64 	%rd49, %rd48, %rd9;
	ld.global.f32 	%f54, [%rd49];
	mul.f32 	%f55, %f9, %f54;
	div.rn.f32 	%f56, %f55, %f10;
	sub.f32 	%f69, %f53, %f56;
	st.global.f32 	[%rd2], %f69;
	add.s32 	%r22, %r22, 4;
$L__BB9_7:
	setp.eq.s32 	%p8, %r8, 0;
	@%p8 bra 	$L__BB9_12;
	setp.eq.s32 	%p9, %r8, 1;
	@%p9 bra 	$L__BB9_10;
	mul.wide.u32 	%rd50, %r22, 8;
	add.s64 	%rd51, %rd1, %rd50;
	ld.global.u64 	%rd52, [%rd51];
	cvta.to.global.u64 	%rd53, %rd52;
	add.s64 	%rd55, %rd53, %rd9;
	ld.global.f32 	%f57, [%rd55];
	mul.f32 	%f58, %f9, %f57;
	div.rn.f32 	%f59, %f58, %f10;
	sub.f32 	%f60, %f69, %f59;
	st.global.f32 	[%rd2], %f60;
	ld.global.u64 	%rd56, [%rd51+8];
	cvta.to.global.u64 	%rd57, %rd56;
	add.s64 	%rd58, %rd57, %rd9;
	ld.global.f32 	%f61, [%rd58];
	mul.f32 	%f62, %f9, %f61;
	div.rn.f32 	%f63, %f62, %f10;
	sub.f32 	%f69, %f60, %f63;
	st.global.f32 	[%rd2], %f69;
	add.s32 	%r22, %r22, 2;
$L__BB9_10:
	and.b32  	%r19, %r13, 1;
	setp.eq.b32 	%p10, %r19, 1;
	not.pred 	%p11, %p10;
	@%p11 bra 	$L__BB9_12;
	mul.wide.u32 	%rd59, %r22, 8;
	add.s64 	%rd60, %rd1, %rd59;
	ld.global.u64 	%rd61, [%rd60];
	cvta.to.global.u64 	%rd62, %rd61;
	add.s64 	%rd64, %rd62, %rd9;
	ld.global.f32 	%f64, [%rd64];
	mul.f32 	%f65, %f9, %f64;
	div.rn.f32 	%f66, %f65, %f10;
	sub.f32 	%f67, %f69, %f66;
	st.global.f32 	[%rd2], %f67;
$L__BB9_12:
	ret;

}
	// .globl	test_sum
.visible .entry test_sum(
	.param .u64 .ptr .align 1 test_sum_param_0,
	.param .u64 .ptr .align 1 test_sum_param_1,
	.param .u64 .ptr .align 1 test_sum_param_2,
	.param .u32 test_sum_param_3,
	.param .u32 test_sum_param_4,
	.param .u32 test_sum_param_5
)
{
	.reg .pred 	%p<19>;
	.reg .b32 	%r<50>;
	.reg .b32 	%f<198>;
	.reg .b64 	%rd<217>;

	ld.param.u64 	%rd16, [test_sum_param_0];
	ld.param.u64 	%rd17, [test_sum_param_1];
	ld.param.u64 	%rd18, [test_sum_param_2];
	ld.param.u32 	%r32, [test_sum_param_3];
	ld.param.u32 	%r33, [test_sum_param_5];
	cvta.to.global.u64 	%rd1, %rd17;
	cvta.to.global.u64 	%rd2, %rd18;
	cvta.to.global.u64 	%rd19, %rd16;
	mov.u32 	%r34, %ntid.x;
	mov.u32 	%r35, %ctaid.x;
	mov.u32 	%r36, %tid.x;
	mad.lo.s32 	%r1, %r34, %r35, %r36;
	mul.wide.s32 	%rd20, %r1, 4;
	add.s64 	%rd3, %rd19, %rd20;
	mov.b32 	%r37, 0;
	st.global.u32 	[%rd3], %r37;
	setp.lt.s32 	%p1, %r32, 1;
	@%p1 bra 	$L__BB10_13;
	and.b32  	%r2, %r32, 15;
	setp.lt.u32 	%p2, %r32, 16;
	mov.b32 	%r42, 0;
	mov.f32 	%f189, 0f00000000;
	@%p2 bra 	$L__BB10_4;
	and.b32  	%r42, %r32, 2147483632;
	neg.s32 	%r40, %r42;
	add.s64 	%rd213, %rd1, 64;
	mov.f32 	%f189, 0f00000000;
$L__BB10_3:
	.pragma "nounroll";
	ld.global.u64 	%rd21, [%rd213+-64];
	cvta.to.global.u64 	%rd22, %rd21;
	add.s64 	%rd24, %rd22, %rd20;
	ld.global.f32 	%f22, [%rd24];
	abs.f32 	%f23, %f22;
	add.f32 	%f24, %f189, %f23;
	st.global.f32 	[%rd3], %f24;
	ld.global.u64 	%rd25, [%rd213+-56];
	cvta.to.global.u64 	%rd26, %rd25;
	add.s64 	%rd27, %rd26, %rd20;
	ld.global.f32 	%f25, [%rd27];
	abs.f32 	%f26, %f25;
	add.f32 	%f27, %f24, %f26;
	st.global.f32 	[%rd3], %f27;
	ld.global.u64 	%rd28, [%rd213+-48];
	cvta.to.global.u64 	%rd29, %rd28;
	add.s64 	%rd30, %rd29, %rd20;
	ld.global.f32 	%f28, [%rd30];
	abs.f32 	%f29, %f28;
	add.f32 	%f30, %f27, %f29;
	st.global.f32 	[%rd3], %f30;
	ld.global.u64 	%rd31, [%rd213+-40];
	cvta.to.global.u64 	%rd32, %rd31;
	add.s64 	%rd33, %rd32, %rd20;
	ld.global.f32 	%f31, [%rd33];
	abs.f32 	%f32, %f31;
	add.f32 	%f33, %f30, %f32;
	st.global.f32 	[%rd3], %f33;
	ld.global.u64 	%rd34, [%rd213+-32];
	cvta.to.global.u64 	%rd35, %rd34;
	add.s64 	%rd36, %rd35, %rd20;
	ld.global.f32 	%f34, [%rd36];
	abs.f32 	%f35, %f34;
	add.f32 	%f36, %f33, %f35;
	st.global.f32 	[%rd3], %f36;
	ld.global.u64 	%rd37, [%rd213+-24];
	cvta.to.global.u64 	%rd38, %rd37;
	add.s64 	%rd39, %rd38, %rd20;
	ld.global.f32 	%f37, [%rd39];
	abs.f32 	%f38, %f37;
	add.f32 	%f39, %f36, %f38;
	st.global.f32 	[%rd3], %f39;
	ld.global.u64 	%rd40, [%rd213+-16];
	cvta.to.global.u64 	%rd41, %rd40;
	add.s64 	%rd42, %rd41, %rd20;
	ld.global.f32 	%f40, [%rd42];
	abs.f32 	%f41, %f40;
	add.f32 	%f42, %f39, %f41;
	st.global.f32 	[%rd3], %f42;
	ld.global.u64 	%rd43, [%rd213+-8];
	cvta.to.global.u64 	%rd44, %rd43;
	add.s64 	%rd45, %rd44, %rd20;
	ld.global.f32 	%f43, [%rd45];
	abs.f32 	%f44, %f43;
	add.f32 	%f45, %f42, %f44;
	st.global.f32 	[%rd3], %f45;
	ld.global.u64 	%rd46, [%rd213];
	cvta.to.global.u64 	%rd47, %rd46;
	add.s64 	%rd48, %rd47, %rd20;
	ld.global.f32 	%f46, [%rd48];
	abs.f32 	%f47, %f46;
	add.f32 	%f48, %f45, %f47;
	st.global.f32 	[%rd3], %f48;
	ld.global.u64 	%rd49, [%rd213+8];
	cvta.to.global.u64 	%rd50, %rd49;
	add.s64 	%rd51, %rd50, %rd20;
	ld.global.f32 	%f49, [%rd51];
	abs.f32 	%f50, %f49;
	add.f32 	%f51, %f48, %f50;
	st.global.f32 	[%rd3], %f51;
	ld.global.u64 	%rd52, [%rd213+16];
	cvta.to.global.u64 	%rd53, %rd52;
	add.s64 	%rd54, %rd53, %rd20;
	ld.global.f32 	%f52, [%rd54];
	abs.f32 	%f53, %f52;
	add.f32 	%f54, %f51, %f53;
	st.global.f32 	[%rd3], %f54;
	ld.global.u64 	%rd55, [%rd213+24];
	cvta.to.global.u64 	%rd56, %rd55;
	add.s64 	%rd57, %rd56, %rd20;
	ld.global.f32 	%f55, [%rd57];
	abs.f32 	%f56, %f55;
	add.f32 	%f57, %f54, %f56;
	st.global.f32 	[%rd3], %f57;
	ld.global.u64 	%rd58, [%rd213+32];
	cvta.to.global.u64 	%rd59, %rd58;
	add.s64 	%rd60, %rd59, %rd20;
	ld.global.f32 	%f58, [%rd60];
	abs.f32 	%f59, %f58;
	add.f32 	%f60, %f57, %f59;
	st.global.f32 	[%rd3], %f60;
	ld.global.u64 	%rd61, [%rd213+40];
	cvta.to.global.u64 	%rd62, %rd61;
	add.s64 	%rd63, %rd62, %rd20;
	ld.global.f32 	%f61, [%rd63];
	abs.f32 	%f62, %f61;
	add.f32 	%f63, %f60, %f62;
	st.global.f32 	[%rd3], %f63;
	ld.global.u64 	%rd64, [%rd213+48];
	cvta.to.global.u64 	%rd65, %rd64;
	add.s64 	%rd66, %rd65, %rd20;
	ld.global.f32 	%f64, [%rd66];
	abs.f32 	%f65, %f64;
	add.f32 	%f66, %f63, %f65;
	st.global.f32 	[%rd3], %f66;
	ld.global.u64 	%rd67, [%rd213+56];
	cvta.to.global.u64 	%rd68, %rd67;
	add.s64 	%rd69, %rd68, %rd20;
	ld.global.f32 	%f67, [%rd69];
	abs.f32 	%f68, %f67;
	add.f32 	%f189, %f66, %f68;
	st.global.f32 	[%rd3], %f189;
	add.s32 	%r40, %r40, 16;
	add.s64 	%rd213, %rd213, 128;
	setp.ne.s32 	%p3, %r40, 0;
	@%p3 bra 	$L__BB10_3;
$L__BB10_4:
	setp.eq.s32 	%p4, %r2, 0;
	@%p4 bra 	$L__BB10_13;
	and.b32  	%r8, %r32, 7;
	setp.lt.u32 	%p5, %r2, 8;
	@%p5 bra 	$L__BB10_7;
	mul.wide.u32 	%rd70, %r42, 8;
	add.s64 	%rd71, %rd1, %rd70;
	ld.global.u64 	%rd72, [%rd71];
	cvta.to.global.u64 	%rd73, %rd72;
	add.s64 	%rd75, %rd73, %rd20;
	ld.global.f32 	%f69, [%rd75];
	abs.f32 	%f70, %f69;
	add.f32 	%f71, %f189, %f70;
	st.global.f32 	[%rd3], %f71;
	ld.global.u64 	%rd76, [%rd71+8];
	cvta.to.global.u64 	%rd77, %rd76;
	add.s64 	%rd78, %rd77, %rd20;
	ld.global.f32 	%f72, [%rd78];
	abs.f32 	%f73, %f72;
	add.f32 	%f74, %f71, %f73;
	st.global.f32 	[%rd3], %f74;
	ld.global.u64 	%rd79, [%rd71+16];
	cvta.to.global.u64 	%rd80, %rd79;
	add.s64 	%rd81, %rd80, %rd20;
	ld.global.f32 	%f75, [%rd81];
	abs.f32 	%f76, %f75;
	add.f32 	%f77, %f74, %f76;
	st.global.f32 	[%rd3], %f77;
	ld.global.u64 	%rd82, [%rd71+24];
	cvta.to.global.u64 	%rd83, %rd82;
	add.s64 	%rd84, %rd83, %rd20;
	ld.global.f32 	%f78, [%rd84];
	abs.f32 	%f79, %f78;
	add.f32 	%f80, %f77, %f79;
	st.global.f32 	[%rd3], %f80;
	ld.global.u64 	%rd85, [%rd71+32];
	cvta.to.global.u64 	%rd86, %rd85;
	add.s64 	%rd87, %rd86, %rd20;
	ld.global.f32 	%f81, [%rd87];
	abs.f32 	%f82, %f81;
	add.f32 	%f83, %f80, %f82;
	st.global.f32 	[%rd3], %f83;
	ld.global.u64 	%rd88, [%rd71+40];
	cvta.to.global.u64 	%rd89, %rd88;
	add.s64 	%rd90, %rd89, %rd20;
	ld.global.f32 	%f84, [%rd90];
	abs.f32 	%f85, %f84;
	add.f32 	%f86, %f83, %f85;
	st.global.f32 	[%rd3], %f86;
	ld.global.u64 	%rd91, [%rd71+48];
	cvta.to.global.u64 	%rd92, %rd91;
	add.s64 	%rd93, %rd92, %rd20;
	ld.global.f32 	%f87, [%rd93];
	abs.f32 	%f88, %f87;
	add.f32 	%f89, %f86, %f88;
	st.global.f32 	[%rd3], %f89;
	ld.global.u64 	%rd94, [%rd71+56];
	cvta.to.global.u64 	%rd95, %rd94;
	add.s64 	%rd96, %rd95, %rd20;
	ld.global.f32 	%f90, [%rd96];
	abs.f32 	%f91, %f90;
	add.f32 	%f189, %f89, %f91;
	st.global.f32 	[%rd3], %f189;
	add.s32 	%r42, %r42, 8;
$L__BB10_7:
	setp.eq.s32 	%p6, %r8, 0;
	@%p6 bra 	$L__BB10_13;
	and.b32  	%r11, %r32, 3;
	setp.lt.u32 	%p7, %r8, 4;
	@%p7 bra 	$L__BB10_10;
	mul.wide.u32 	%rd97, %r42, 8;
	add.s64 	%rd98, %rd1, %rd97;
	ld.global.u64 	%rd99, [%rd98];
	cvta.to.global.u64 	%rd100, %rd99;
	add.s64 	%rd102, %rd100, %rd20;
	ld.global.f32 	%f92, [%rd102];
	abs.f32 	%f93, %f92;
	add.f32 	%f94, %f189, %f93;
	st.global.f32 	[%rd3], %f94;
	ld.global.u64 	%rd103, [%rd98+8];
	cvta.to.global.u64 	%rd104, %rd103;
	add.s64 	%rd105, %rd104, %rd20;
	ld.global.f32 	%f95, [%rd105];
	abs.f32 	%f96, %f95;
	add.f32 	%f97, %f94, %f96;
	st.global.f32 	[%rd3], %f97;
	ld.global.u64 	%rd106, [%rd98+16];
	cvta.to.global.u64 	%rd107, %rd106;
	add.s64 	%rd108, %rd107, %rd20;
	ld.global.f32 	%f98, [%rd108];
	abs.f32 	%f99, %f98;
	add.f32 	%f100, %f97, %f99;
	st.global.f32 	[%rd3], %f100;
	ld.global.u64 	%rd109, [%rd98+24];
	cvta.to.global.u64 	%rd110, %rd109;
	add.s64 	%rd111, %rd110, %rd20;
	ld.global.f32 	%f101, [%rd111];
	abs.f32 	%f102, %f101;
	add.f32 	%f189, %f100, %f102;
	st.global.f32 	[%rd3], %f189;
	add.s32 	%r42, %r42, 4;
$L__BB10_10:
	setp.eq.s32 	%p8, %r11, 0;
	@%p8 bra 	$L__BB10_13;
	mul.wide.u32 	%rd112, %r42, 8;
	add.s64 	%rd214, %rd1, %rd112;
	neg.s32 	%r44, %r11;
$L__BB10_12:
	.pragma "nounroll";
	ld.global.u64 	%rd113, [%rd214];
	cvta.to.global.u64 	%rd114, %rd113;
	add.s64 	%rd116, %rd114, %rd20;
	ld.global.f32 	%f103, [%rd116];
	abs.f32 	%f104, %f103;
	add.f32 	%f189, %f189, %f104;
	st.global.f32 	[%rd3], %f189;
	add.s64 	%rd214, %rd214, 8;
	add.s32 	%r44, %r44, 1;
	setp.ne.s32 	%p9, %r44, 0;
	@%p9 bra 	$L__BB10_12;
$L__BB10_13:
	bar.sync 	0;
	setp.lt.s32 	%p10, %r33, 1;
	@%p10 bra 	$L__BB10_26;
	ld.global.f32 	%f194, [%rd3];
	and.b32  	%r17, %r33, 15;
	setp.lt.u32 	%p11, %r33, 16;
	mov.b32 	%r47, 0;
	@%p11 bra 	$L__BB10_17;
	and.b32  	%r47, %r33, 2147483632;
	neg.s32 	%r45, %r47;
	add.s64 	%rd215, %rd2, 64;
$L__BB10_16:
	.pragma "nounroll";
	ld.global.u64 	%rd117, [%rd215+-64];
	cvta.to.global.u64 	%rd118, %rd117;
	add.s64 	%rd120, %rd118, %rd20;
	ld.global.f32 	%f105, [%rd120];
	abs.f32 	%f106, %f105;
	add.f32 	%f107, %f194, %f106;
	st.global.f32 	[%rd3], %f107;
	ld.global.u64 	%rd121, [%rd215+-56];
	cvta.to.global.u64 	%rd122, %rd121;
	add.s64 	%rd123, %rd122, %rd20;
	ld.global.f32 	%f108, [%rd123];
	abs.f32 	%f109, %f108;
	add.f32 	%f110, %f107, %f109;
	st.global.f32 	[%rd3], %f110;
	ld.global.u64 	%rd124, [%rd215+-48];
	cvta.to.global.u64 	%rd125, %rd124;
	add.s64 	%rd126, %rd125, %rd20;
	ld.global.f32 	%f111, [%rd126];
	abs.f32 	%f112, %f111;
	add.f32 	%f113, %f110, %f112;
	st.global.f32 	[%rd3], %f113;
	ld.global.u64 	%rd127, [%rd215+-40];
	cvta.to.global.u64 	%rd128, %rd127;
	add.s64 	%rd129, %rd128, %rd20;
	ld.global.f32 	%f114, [%rd129];
	abs.f32 	%f115, %f114;
	add.f32 	%f116, %f113, %f115;
	st.global.f32 	[%rd3], %f116;
	ld.global.u64 	%rd130, [%rd215+-32];
	cvta.to.global.u64 	%rd131, %rd130;
	add.s64 	%rd132, %rd131, %rd20;
	ld.global.f32 	%f117, [%rd132];
	abs.f32 	%f118, %f117;
	add.f32 	%f119, %f116, %f118;
	st.global.f32 	[%rd3], %f119;
	ld.global.u64 	%rd133, [%rd215+-24];
	cvta.to.global.u64 	%rd134, %rd133;
	add.s64 	%rd135, %rd134, %rd20;
	ld.global.f32 	%f120, [%rd135];
	abs.f32 	%f121, %f120;
	add.f32 	%f122, %f119, %f121;
	st.global.f32 	[%rd3], %f122;
	ld.global.u64 	%rd136, [%rd215+-16];
	cvta.to.global.u64 	%rd137, %rd136;
	add.s64 	%rd138, %rd137, %rd20;
	ld.global.f32 	%f123, [%rd138];
	abs.f32 	%f124, %f123;
	add.f32 	%f125, %f122, %f124;
	st.global.f32 	[%rd3], %f125;
	ld.global.u64 	%rd139, [%rd215+-8];
	cvta.to.global.u64 	%rd140, %rd139;
	add.s64 	%rd141, %rd140, %rd20;
	ld.global.f32 	%f126, [%rd141];
	abs.f32 	%f127, %f126;
	add.f32 	%f128, %f125, %f127;
	st.global.f32 	[%rd3], %f128;
	ld.global.u64 	%rd142, [%rd215];
	cvta.to.global.u64 	%rd143, %rd142;
	add.s64 	%rd144, %rd143, %rd20;
	ld.global.f32 	%f129, [%rd144];
	abs.f32 	%f130, %f129;
	add.f32 	%f131, %f128, %f130;
	st.global.f32 	[%rd3], %f131;
	ld.global.u64 	%rd145, [%rd215+8];
	cvta.to.global.u64 	%rd146, %rd145;
	add.s64 	%rd147, %rd146, %rd20;
	ld.global.f32 	%f132, [%rd147];
	abs.f32 	%f133, %f132;
	add.f32 	%f134, %f131, %f133;
	st.global.f32 	[%rd3], %f134;
	ld.global.u64 	%rd148, [%rd215+16];
	cvta.to.global.u64 	%rd149, %rd148;
	add.s64 	%rd150, %rd149, %rd20;
	ld.global.f32 	%f135, [%rd150];
	abs.f32 	%f136, %f135;
	add.f32 	%f137, %f134, %f136;
	st.global.f32 	[%rd3], %f137;
	ld.global.u64 	%rd151, [%rd215+24];
	cvta.to.global.u64 	%rd152, %rd151;
	add.s64 	%rd153, %rd152, %rd20;
	ld.global.f32 	%f138, [%rd153];
	abs.f32 	%f139, %f138;
	add.f32 	%f140, %f137, %f139;
	st.global.f32 	[%rd3], %f140;
	ld.global.u64 	%rd154, [%rd215+32];
	cvta.to.global.u64 	%rd155, %rd154;
	add.s64 	%rd156, %rd155, %rd20;
	ld.global.f32 	%f141, [%rd156];
	abs.f32 	%f142, %f141;
	add.f32 	%f143, %f140, %f142;
	st.global.f32 	[%rd3], %f143;
	ld.global.u64 	%rd157, [%rd215+40];
	cvta.to.global.u64 	%rd158, %rd157;
	add.s64 	%rd159, %rd158, %rd20;
	ld.global.f32 	%f144, [%rd159];
	abs.f32 	%f145, %f144;
	add.f32 	%f146, %f143, %f145;
	st.global.f32 	[%rd3], %f146;
	ld.global.u64 	%rd160, [%rd215+48];
	cvta.to.global.u64 	%rd161, %rd160;
	add.s64 	%rd162, %rd161, %rd20;
	ld.global.f32 	%f147, [%rd162];
	abs.f32 	%f148, %f147;
	add.f32 	%f149, %f146, %f148;
	st.global.f32 	[%rd3], %f149;
	ld.global.u64 	%rd163, [%rd215+56];
	cvta.to.global.u64 	%rd164, %rd163;
	add.s64 	%rd165, %rd164, %rd20;
	ld.global.f32 	%f150, [%rd165];
	abs.f32 	%f151, %f150;
	add.f32 	%f194, %f149, %f151;
	st.global.f32 	[%rd3], %f194;
	add.s32 	%r45, %r45, 16;
	add.s64 	%rd215, %rd215, 128;
	setp.ne.s32 	%p12, %r45, 0;
	@%p12 bra 	$L__BB10_16;
$L__BB10_17:
	setp.eq.s32 	%p13, %r17, 0;
	@%p13 bra 	$L__BB10_26;
	and.b32  	%r23, %r33, 7;
	setp.lt.u32 	%p14, %r17, 8;
	@%p14 bra 	$L__BB10_20;
	mul.wide.u32 	%rd166, %r47, 8;
	add.s64 	%rd167, %rd2, %rd166;
	ld.global.u64 	%rd168, [%rd167];
	cvta.to.global.u64 	%rd169, %rd168;
	add.s64 	%rd171, %rd169, %rd20;
	ld.global.f32 	%f152, [%rd171];
	abs.f32 	%f153, %f152;
	add.f32 	%f154, %f194, %f153;
	st.global.f32 	[%rd3], %f154;
	ld.global.u64 	%rd172, [%rd167+8];
	cvta.to.global.u64 	%rd173, %rd172;
	add.s64 	%rd174, %rd173, %rd20;
	ld.global.f32 	%f155, [%rd174];
	abs.f32 	%f156, %f155;
	add.f32 	%f157, %f154, %f156;
	st.global.f32 	[%rd3], %f157;
	ld.global.u64 	%rd175, [%rd167+16];
	cvta.to.global.u64 	%rd176, %rd175;
	add.s64 	%rd177, %rd176, %rd20;
	ld.global.f32 	%f158, [%rd177];
	abs.f32 	%f159, %f158;
	add.f32 	%f160, %f157, %f159;
	st.global.f32 	[%rd3], %f160;
	ld.global.u64 	%rd178, [%rd167+24];
	cvta.to.global.u64 	%rd179, %rd178;
	add.s64 	%rd180, %rd179, %rd20;
	ld.global.f32 	%f161, [%rd180];
	abs.f32 	%f162, %f161;
	add.f32 	%f163, %f160, %f162;
	st.global.f32 	[%rd3], %f163;
	ld.global.u64 	%rd181, [%rd167+32];
	cvta.to.global.u64 	%rd182, %rd181;
	add.s64 	%rd183, %rd182, %rd20;
	ld.global.f32 	%f164, [%rd183];
	abs.f32 	%f165, %f164;
	add.f32 	%f166, %f163, %f165;
	st.global.f32 	[%rd3], %f166;
	ld.global.u64 	%rd184, [%rd167+40];
	cvta.to.global.u64 	%rd185, %rd184;
	add.s64 	%rd186, %rd185, %rd20;
	ld.global.f32 	%f167, [%rd186];
	abs.f32 	%f168, %f167;
	add.f32 	%f169, %f166, %f168;
	st.global.f32 	[%rd3], %f169;
	ld.global.u64 	%rd187, [%rd167+48];
	cvta.to.global.u64 	%rd188, %rd187;
	add.s64 	%rd189, %rd188, %rd20;
	ld.global.f32 	%f170, [%rd189];
	abs.f32 	%f171, %f170;
	add.f32 	%f172, %f169, %f171;
	st.global.f32 	[%rd3], %f172;
	ld.global.u64 	%rd190, [%rd167+56];
	cvta.to.global.u64 	%rd191, %rd190;
	add.s64 	%rd192, %rd191, %rd20;
	ld.global.f32 	%f173, [%rd192];
	abs.f32 	%f174, %f173;
	add.f32 	%f194, %f172, %f174;
	st.global.f32 	[%rd3], %f194;
	add.s32 	%r47, %r47, 8;
$L__BB10_20:
	setp.eq.s32 	%p15, %r23, 0;
	@%p15 bra 	$L__BB10_26;
	and.b32  	%r26, %r33, 3;
	setp.lt.u32 	%p16, %r23, 4;
	@%p16 bra 	$L__BB10_23;
	mul.wide.u32 	%rd193, %r47, 8;
	add.s64 	%rd194, %rd2, %rd193;
	ld.global.u64 	%rd195, [%rd194];
	cvta.to.global.u64 	%rd196, %rd195;
	add.s64 	%rd198, %rd196, %rd20;
	ld.global.f32 	%f175, [%rd198];
	abs.f32 	%f176, %f175;
	add.f32 	%f177, %f194, %f176;
	st.global.f32 	[%rd3], %f177;
	ld.global.u64 	%rd199, [%rd194+8];
	cvta.to.global.u64 	%rd200, %rd199;
	add.s64 	%rd201, %rd200, %rd20;
	ld.global.f32 	%f178, [%rd201];
	abs.f32 	%f179, %f178;
	add.f32 	%f180, %f177, %f179;
	st.global.f32 	[%rd3], %f180;
	ld.global.u64 	%rd202, [%rd194+16];
	cvta.to.global.u64 	%rd203, %rd202;
	add.s64 	%rd204, %rd203, %rd20;
	ld.global.f32 	%f181, [%rd204];
	abs.f32 	%f182, %f181;
	add.f32 	%f183, %f180, %f182;
	st.global.f32 	[%rd3], %f183;
	ld.global.u64 	%rd205, [%rd194+24];
	cvta.to.global.u64 	%rd206, %rd205;
	add.s64 	%rd207, %rd206, %rd20;
	ld.global.f32 	%f184, [%rd207];
	abs.f32 	%f185, %f184;
	add.f32 	%f194, %f183, %f185;
	st.global.f32 	[%rd3], %f194;
	add.s32 	%r47, %r47, 4;
$L__BB10_23:
	setp.eq.s32 	%p17, %r26, 0;
	@%p17 bra 	$L__BB10_26;
	mul.wide.u32 	%rd208, %r47, 8;
	add.s64 	%rd216, %rd2, %rd208;
	neg.s32 	%r49, %r26;
$L__BB10_25:
	.pragma "nounroll";
	ld.global.u64 	%rd209, [%rd216];
	cvta.to.global.u64 	%rd210, %rd209;
	add.s64 	%rd212, %rd210, %rd20;
	ld.global.f32 	%f186, [%rd212];
	abs.f32 	%f187, %f186;
	add.f32 	%f194, %f194, %f187;
	st.global.f32 	[%rd3], %f194;
	add.s64 	%rd216, %rd216, 8;
	add.s32 	%r49, %r49, 1;
	setp.ne.s32 	%p18, %r49, 0;
	@%p18 bra 	$L__BB10_25;
$L__BB10_26:
	ret;

}


// ===== COMPILED SASS (sm_100) =====

	.target	sm_100

	.elftype	@"ET_EXEC"


//--------------------- .note.nv.tkinfo           --------------------------
	.section	.note.nv.tkinfo,"",@"SHT_NOTE"
	.sectionflags	@"SHF_NOTE_NV_TKINFO"
	.tkinfo
        /*0018*/ 	.word	0x00000002
        /*0030*/ 	.string	""
        /*0030*/ 	.string	"ptxas"
        /*0030*/ 	.string	"Cuda compilation tools, release 13.0, V13.0.88"
        /*0030*/ 	.string	"Build cuda_13.0.r13.0/compiler.36424714_0"
        /*0030*/ 	.string	"-arch sm_100 -m 64 "



//--------------------- .note.nv.cuinfo           --------------------------
	.section	.note.nv.cuinfo,"",@"SHT_NOTE"
	.sectionflags	@"SHF_NOTE_NV_CUINFO"
        /*0018*/ 	.short	0x0002
        /*001a*/ 	.short	0x0064
        /*001c*/ 	.short	0x0082
	.zero		2


//--------------------- .nv.info                  --------------------------
	.section	.nv.info,"",@"SHT_CUDA_INFO"
	.align	4


	//----- nvinfo : EIATTR_REGCOUNT
	.align		4
        /*0000*/ 	.byte	0x04, 0x2f
        /*0002*/ 	.short	(.L_1 - .L_0)
	.align		4
.L_0:
        /*0004*/ 	.word	index@(clear1D)
        /*0008*/ 	.word	0x00000008


	//----- nvinfo : EIATTR_FRAME_SIZE
	.align		4
.L_1:
        /*000c*/ 	.byte	0x04, 0x11
        /*000e*/ 	.short	(.L_3 - .L_2)
	.align		4
.L_2:
        /*0010*/ 	.word	index@(clear1D)
        /*0014*/ 	.word	0x00000000


	//----- nvinfo : EIATTR_REGCOUNT
	.align		4
.L_3:
        /*0018*/ 	.byte	0x04, 0x2f
        /*001a*/ 	.short	(.L_5 - .L_4)
	.align		4
.L_4:
        /*001c*/ 	.word	index@(clear2D)
        /*0020*/ 	.word	0x0000000a


	//----- nvinfo : EIATTR_FRAME_SIZE
	.align		4
.L_5:
        /*0024*/ 	.byte	0x04, 0x11
        /*0026*/ 	.short	(.L_7 - .L_6)
	.align		4
.L_6:
        /*0028*/ 	.word	index@(clear2D)
        /*002c*/ 	.word	0x00000000


	//----- nvinfo : EIATTR_REGCOUNT
	.align		4
.L_7:
        /*0030*/ 	.byte	0x04, 0x2f
        /*0032*/ 	.short	(.L_9 - .L_8)
	.align		4
.L_8:
        /*0034*/ 	.word	index@(calc_forward)
        /*0038*/ 	.word	0x00000020


	//----- nvinfo : EIATTR_FRAME_SIZE
	.align		4
.L_9:
        /*003c*/ 	.byte	0x04, 0x11
        /*003e*/ 	.short	(.L_11 - .L_10)
	.align		4
.L_10:
        /*0040*/ 	.word	index@($__internal_3_$__cuda_sm3x_div_rn_noftz_f32_slowpath)
        /*0044*/ 	.word	0x00000000


	//----- nvinfo : EIATTR_FRAME_SIZE
	.align		4
.L_11:
        /*0048*/ 	.byte	0x04, 0x11
        /*004a*/ 	.short	(.L_13 - .L_12)
	.align		4
.L_12:
        /*004c*/ 	.word	index@($__internal_2_$__cuda_sm20_rcp_rn_f32_slowpath)
        /*0050*/ 	.word	0x00000000


	//----- nvinfo : EIATTR_FRAME_SIZE
	.align		4
.L_13:
        /*0054*/ 	.byte	0x04, 0x11
        /*0056*/ 	.short	(.L_15 - .L_14)
	.align		4
.L_14:
        /*0058*/ 	.word	index@(calc_forward)
        /*005c*/ 	.word	0x00000000


	//----- nvinfo : EIATTR_REGCOUNT
	.align		4
.L_15:
        /*0060*/ 	.byte	0x04, 0x2f
        /*0062*/ 	.short	(.L_17 - .L_16)
	.align		4
.L_16:
        /*0064*/ 	.word	index@(loss_derivative)
        /*0068*/ 	.word	0x00000012


	//----- nvinfo : EIATTR_FRAME_SIZE
	.align		4
.L_17:
        /*006c*/ 	.byte	0x04, 0x11
        /*006e*/ 	.short	(.L_19 - .L_18)
	.align		4
.L_18:
        /*0070*/ 	.word	index@(loss_derivative)
        /*0074*/ 	.word	0x00000000


	//----- nvinfo : EIATTR_REGCOUNT
	.align		4
.L_19:
        /*0078*/ 	.byte	0x04, 0x2f
        /*007a*/ 	.short	(.L_21 - .L_20)
	.align		4
.L_20:
        /*007c*/ 	.word	index@(calc_deriv_b_kernel)
        /*0080*/ 	.word	0x0000001f


	//----- nvinfo : EIATTR_FRAME_SIZE
	.align		4
.L_21:
        /*0084*/ 	.byte	0x04, 0x11
        /*0086*/ 	.short	(.L_23 - .L_22)
	.align		4
.L_22:
        /*0088*/ 	.word	index@(calc_deriv_b_kernel)
        /*008c*/ 	.word	0x00000000


	//----- nvinfo : EIATTR_REGCOUNT
	.align		4
.L_23:
        /*0090*/ 	.byte	0x04, 0x2f
        /*0092*/ 	.short	(.L_25 - .L_24)
	.align		4
.L_24:
        /*0094*/ 	.word	index@(calc_deriv_w_kernel)
        /*0098*/ 	.word	0x00000020


	//----- nvinfo : EIATTR_FRAME_SIZE
	.align		4
.L_25:
        /*009c*/ 	.byte	0x04, 0x11
        /*009e*/ 	.short	(.L_27 - .L_26)
	.align		4
.L_26:
        /*00a0*/ 	.word	index@(calc_deriv_w_kernel)
        /*00a4*/ 	.word	0x00000000


	//----- nvinfo : EIATTR_REGCOUNT
	.align		4
.L_27:
        /*00a8*/ 	.byte	0x04, 0x2f
        /*00aa*/ 	.short	(.L_29 - .L_28)
	.align		4
.L_28:
        /*00ac*/ 	.word	index@(vec_add_2d)
        /*00b0*/ 	.word	0x0000000e


	//----- nvinfo : EIATTR_FRAME_SIZE
	.align		4
.L_29:
        /*00b4*/ 	.byte	0x04, 0x11
        /*00b6*/ 	.short	(.L_31 - .L_30)
	.align		4
.L_30:
        /*00b8*/ 	.word	index@(vec_add_2d)
        /*00bc*/ 	.word	0x00000000


	//----- nvinfo : EIATTR_REGCOUNT
	.align		4
.L_31:
        /*00c0*/ 	.byte	0x04, 0x2f
        /*00c2*/ 	.short	(.L_33 - .L_32)
	.align		4
.L_32:
        /*00c4*/ 	.word	index@(vec_add_1d)
        /*00c8*/ 	.word	0x00000004


	//----- nvinfo : EIATTR_FRAME_SIZE
	.align		4
.L_33:
        /*00cc*/ 	.byte	0x04, 0x11
        /*00ce*/ 	.short	(.L_35 - .L_34)
	.align		4
.L_34:
        /*00d0*/ 	.word	index@(vec_add_1d)
        /*00d4*/ 	.word	0x00000000


	//----- nvinfo : EIATTR_REGCOUNT
	.align		4
.L_35:
        /*00d8*/ 	.byte	0x04, 0x2f
        /*00da*/ 	.short	(.L_37 - .L_36)
	.align		4
.L_36:
        /*00dc*/ 	.word	index@(learn_2d)
        /*00e0*/ 	.word	0x00000010


	//----- nvinfo : EIATTR_FRAME_SIZE
	.align		4
.L_37:
        /*00e4*/ 	.byte	0x04, 0x11
        /*00e6*/ 	.short	(.L_39 - .L_38)
	.align		4
.L_38:
        /*00e8*/ 	.word	index@($__internal_1_$__cuda_sm3x_div_rn_noftz_f32_slowpath)
        /*00ec*/ 	.word	0x00000000


	//----- nvinfo : EIATTR_FRAME_SIZE
	.align		4
.L_39:
        /*00f0*/ 	.byte	0x04, 0x11
        /*00f2*/ 	.short	(.L_41 - .L_40)
	.align		4
.L_40:
        /*00f4*/ 	.word	index@(learn_2d)
        /*00f8*/ 	.word	0x00000000


	//----- nvinfo : EIATTR_REGCOUNT
	.align		4
.L_41:
        /*00fc*/ 	.byte	0x04, 0x2f
        /*00fe*/ 	.short	(.L_43 - .L_42)
	.align		4
.L_42:
        /*0100*/ 	.word	index@(learn_1d)
        /*0104*/ 	.word	0x00000018


	//----- nvinfo : EIATTR_FRAME_SIZE
	.align		4
.L_43:
        /*0108*/ 	.byte	0x04, 0x11
        /*010a*/ 	.short	(.L_45 - .L_44)
	.align		4
.L_44:
        /*010c*/ 	.word	index@($__internal_0_$__cuda_sm3x_div_rn_noftz_f32_slowpath)
        /*0110*/ 	.word	0x00000000


	//----- nvinfo : EIATTR_FRAME_SIZE
	.align		4
.L_45:
        /*0114*/ 	.byte	0x04, 0x11
        /*0116*/ 	.short	(.L_47 - .L_46)
	.align		4
.L_46:
        /*0118*/ 	.word	index@(learn_1d)
        /*011c*/ 	.word	0x00000000


	//----- nvinfo : EIATTR_REGCOUNT
	.align		4
.L_47:
        /*0120*/ 	.byte	0x04, 0x2f
        /*0122*/ 	.short	(.L_49 - .L_48)
	.align		4
.L_48:
        /*0124*/ 	.word	index@(test_sum)
        /*0128*/ 	.word	0x00000018


	//----- nvinfo : EIATTR_FRAME_SIZE
	.align		4
.L_49:
        /*012c*/ 	.byte	0x04, 0x11
        /*012e*/ 	.short	(.L_51 - .L_50)
	.align		4
.L_50:
        /*0130*/ 	.word	index@(test_sum)
        /*0134*/ 	.word	0x00000000


	//----- nvinfo : EIATTR_MIN_STACK_SIZE
	.align		4
.L_51:
        /*0138*/ 	.byte	0x04, 0x12
        /*013a*/ 	.short	(.L_53 - .L_52)
	.align		4
.L_52:
        /*013c*/ 	.word	index@(test_sum)
        /*0140*/ 	.word	0x00000000


	//----- nvinfo : EIATTR_MIN_STACK_SIZE
	.align		4
.L_53:
        /*0144*/ 	.byte	0x04, 0x12
        /*0146*/ 	.short	(.L_55 - .L_54)
	.align		4
.L_54:
        /*0148*/ 	.word	index@(learn_1d)
        /*014c*/ 	.word	0x00000000


	//----- nvinfo : EIATTR_MIN_STACK_SIZE
	.align		4
.L_55:
        /*0150*/ 	.byte	0x04, 0x12
        /*0152*/ 	.short	(.L_57 - .L_56)
	.align		4
.L_56:
        /*0154*/ 	.word	index@(learn_2d)
        /*0158*/ 	.word	0x00000000


	//----- nvinfo : EIATTR_MIN_STACK_SIZE
	.align		4
.L_57:
        /*015c*/ 	.byte	0x04, 0x12
        /*015e*/ 	.short	(.L_59 - .L_58)
	.align		4
.L_58:
        /*0160*/ 	.word	index@(vec_add_1d)
        /*0164*/ 	.word	0x00000000


	//----- nvinfo : EIATTR_MIN_STACK_SIZE
	.align		4
.L_59:
        /*0168*/ 	.byte	0x04, 0x12
        /*016a*/ 	.short	(.L_61 - .L_60)
	.align		4
.L_60:
        /*016c*/ 	.word	index@(vec_add_2d)
        /*0170*/ 	.word	0x00000000


	//----- nvinfo : EIATTR_MIN_STACK_SIZE
	.align		4
.L_61:
        /*0174*/ 	.byte	0x04, 0x12
        /*0176*/ 	.short	(.L_63 - .L_62)
	.align		4
.L_62:
        /*0178*/ 	.word	index@(calc_deriv_w_kernel)
        /*017c*/ 	.word	0x00000000


	//----- nvinfo : EIATTR_MIN_STACK_SIZE
	.align		4
.L_63:
        /*0180*/ 	.byte	0x04, 0x12
        /*0182*/ 	.short	(.L_65 - .L_64)
	.align		4
.L_64:
        /*0184*/ 	.word	index@(calc_deriv_b_kernel)
        /*0188*/ 	.word	0x00000000


	//----- nvinfo : EIATTR_MIN_STACK_SIZE
	.align		4
.L_65:
        /*018c*/ 	.byte	0x04, 0x12
        /*018e*/ 	.short	(.L_67 - .L_66)
	.align		4
.L_66:
        /*0190*/ 	.word	index@(loss_derivative)
        /*0194*/ 	.word	0x00000000


	//----- nvinfo : EIATTR_MIN_STACK_SIZE
	.align		4
.L_67:
        /*0198*/ 	.byte	0x04, 0x12
        /*019a*/ 	.short	(.L_69 - .L_68)
	.align		4
.L_68:
        /*019c*/ 	.word	index@(calc_forward)
        /*01a0*/ 	.word	0x00000000


	//----- nvinfo : EIATTR_MIN_STACK_SIZE
	.align		4
.L_69:
        /*01a4*/ 	.byte	0x04, 0x12
        /*01a6*/ 	.short	(.L_71 - .L_70)
	.align		4
.L_70:
        /*01a8*/ 	.word	index@(clear2D)
        /*01ac*/ 	.word	0x00000000


	//----- nvinfo : EIATTR_MIN_STACK_SIZE
	.align		4
.L_71:
        /*01b0*/ 	.byte	0x04, 0x12
        /*01b2*/ 	.short	(.L_73 - .L_72)
	.align		4
.L_72:
        /*01b4*/ 	.word	index@(clear1D)
        /*01b8*/ 	.word	0x00000000
.L_73:


//--------------------- .nv.compat                --------------------------
	.section	.nv.compat,"",@"SHT_CUDA_COMPAT_INFO"
	.align	4
        /*0000*/ 	.byte	0x02, 0x09, 0x00, 0x00, 0x02, 0x02, 0x01, 0x00, 0x02, 0x05, 0x05, 0x00, 0x03, 0x07, 0x01, 0x01
        /*0010*/ 	.byte	0x02, 0x03, 0x00, 0x00, 0x02, 0x06, 0x01, 0x00, 0x04, 0x0b, 0x08, 0x00, 0x01, 0x00, 0x00, 0x00
        /*0020*/ 	.byte	0x00, 0x00, 0x00, 0x00


//--------------------- .nv.info.test_sum         --------------------------
	.section	.nv.info.test_sum,"",@"SHT_CUDA_INFO"
	.sectionflags	@""
	.align	4


	//----- nvinfo : EIATTR_CUDA_API_VERSION
	.align		4
        /*0000*/ 	.byte	0x04, 0x37
        /*0002*/ 	.short	(.L_75 - .L_74)
.L_74:
        /*0004*/ 	.word	0x00000082


	//----- nvinfo : EIATTR_KPARAM_INFO
	.align		4
.L_75:
        /*0008*/ 	.byte	0x04, 0x17
        /*000a*/ 	.short	(.L_77 - .L_76)
.L_76:
        /*000c*/ 	.word	0x00000000
        /*0010*/ 	.short	0x0005
        /*0012*/ 	.short	0x0020
        /*0014*/ 	.byte	0x00, 0xf0, 0x11, 0x00


	//----- nvinfo : EIATTR_KPARAM_INFO
	.align		4
.L_77:
        /*0018*/ 	.byte	0x04, 0x17
        /*001a*/ 	.short	(.L_79 - .L_78)
.L_78:
        /*001c*/ 	.word	0x00000000
        /*0020*/ 	.short	0x0004
        /*0022*/ 	.short	0x001c
        /*0024*/ 	.byte	0x00, 0xf0, 0x11, 0x00


	//----- nvinfo : EIATTR_KPARAM_INFO
	.align		4
.L_79:
        /*0028*/ 	.byte	0x04, 0x17
        /*002a*/ 	.short	(.L_81 - .L_80)
.L_80:
        /*002c*/ 	.word	0x00000000
        /*0030*/ 	.short	0x0003
        /*0032*/ 	.short	0x0018
        /*0034*/ 	.byte	0x00, 0xf0, 0x11, 0x00


	//----- nvinfo : EIATTR_KPARAM_INFO
	.align		4
.L_81:
        /*0038*/ 	.byte	0x04, 0x17
        /*003a*/ 	.short	(.L_83 - .L_82)
.L_82:
        /*003c*/ 	.word	0x00000000
        /*0040*/ 	.short	0x0002
        /*0042*/ 	.short	0x0010
        /*0044*/ 	.byte	0x00, 0xf5, 0x21, 0x00


	//----- nvinfo : EIATTR_KPARAM_INFO
	.align		4
.L_83:
        /*0048*/ 	.byte	0x04, 0x17
        /*004a*/ 	.short	(.L_85 - .L_84)
.L_84:
        /*004c*/ 	.word	0x00000000
        /*0050*/ 	.short	0x0001
        /*0052*/ 	.short	0x0008
        /*0054*/ 	.byte	0x00, 0xf5, 0x21, 0x00


	//----- nvinfo : EIATTR_KPARAM_INFO
	.align		4
.L_85:
        /*0058*/ 	.byte	0x04, 0x17
        /*005a*/ 	.short	(.L_87 - .L_86)
.L_86:
        /*005c*/ 	.word	0x00000000
        /*0060*/ 	.short	0x0000
        /*0062*/ 	.short	0x0000
        /*0064*/ 	.byte	0x00, 0xf5, 0x21, 0x00


	//----- nvinfo : EIATTR_SPARSE_MMA_MASK
	.align		4
.L_87:
        /*0068*/ 	.byte	0x03, 0x50
        /*006a*/ 	.short	0x0000


	//----- nvinfo : EIATTR_MAXREG_COUNT
	.align		4
        /*006c*/ 	.byte	0x03, 0x1b
        /*006e*/ 	.short	0x00ff


	//----- nvinfo : EIATTR_NUM_BARRIERS
	.align		4
        /*0070*/ 	.byte	0x02, 0x4c
        /*0072*/ 	.byte	0x01
	.zero		1


	//----- nvinfo : EIATTR_MERCURY_ISA_VERSION
	.align		4
        /*0074*/ 	.byte	0x03, 0x5f
        /*0076*/ 	.short	0x0101


	//----- nvinfo : EIATTR_VRC_CTA_INIT_COUNT
	.align		4
        /*0078*/ 	.byte	0x02, 0x4a
	.zero		1
	.zero		1


	//----- nvinfo : EIATTR_EXIT_INSTR_OFFSETS
	.align		4
        /*007c*/ 	.byte	0x04, 0x1c
        /*007e*/ 	.short	(.L_89 - .L_88)


	//   ....[0]....
.L_88:
        /*0080*/ 	.word	0x00000cf0


	//   ....[1]....
        /*0084*/ 	.word	0x00001320


	//   ....[2]....
        /*0088*/ 	.word	0x00001620


	//   ....[3]....
        /*008c*/ 	.word	0x000017e0


	//   ....[4]....
        /*0090*/ 	.word	0x000018e0


	//----- nvinfo : EIATTR_CBANK_PARAM_SIZE
	.align		4
.L_89:
        /*0094*/ 	.byte	0x03, 0x19
        /*0096*/ 	.short	0x0024


	//----- nvinfo : EIATTR_PARAM_CBANK
	.align		4
        /*0098*/ 	.byte	0x04, 0x0a
        /*009a*/ 	.short	(.L_91 - .L_90)
	.align		4
.L_90:
        /*009c*/ 	.word	index@(.nv.constant0.test_sum)
        /*00a0*/ 	.short	0x0380
        /*00a2*/ 	.short	0x0024


	//----- nvinfo : EIATTR_SW_WAR
	.align		4
.L_91:
        /*00a4*/ 	.byte	0x04, 0x36
        /*00a6*/ 	.short	(.L_93 - .L_92)
.L_92:
        /*00a8*/ 	.word	0x00000008
.L_93:


//--------------------- .nv.info.learn_1d         --------------------------
	.section	.nv.info.learn_1d,"",@"SHT_CUDA_INFO"
	.sectionflags	@""
	.align	4


	//----- nvinfo : EIATTR_CUDA_API_VERSION
	.align		4
        /*0000*/ 	.byte	0x04, 0x37
        /*0002*/ 	.short	(.L_95 - .L_94)
.L_94:
        /*0004*/ 	.word	0x00000082


	//----- nvinfo : EIATTR_KPARAM_INFO
	.align		4
.L_95:
        /*0008*/ 	.byte	0x04, 0x17
        /*000a*/ 	.short	(.L_97 - .L_96)
.L_96:
        /*000c*/ 	.word	0x00000000
        /*0010*/ 	.short	0x0005
        /*0012*/ 	.short	0x001c
        /*0014*/ 	.byte	0x00, 0xf0, 0x11, 0x00


	//----- nvinfo : EIATTR_KPARAM_INFO
	.align		4
.L_97:
        /*0018*/ 	.byte	0x04, 0x17
        /*001a*/ 	.short	(.L_99 - .L_98)
.L_98:
        /*001c*/ 	.word	0x00000000
        /*0020*/ 	.short	0x0004
        /*0022*/ 	.short	0x0018
        /*0024*/ 	.byte	0x00, 0xf0, 0x11, 0x00


	//----- nvinfo : EIATTR_KPARAM_INFO
	.align		4
.L_99:
        /*0028*/ 	.byte	0x04, 0x17
        /*002a*/ 	.short	(.L_101 - .L_100)
.L_100:
        /*002c*/ 	.word	0x00000000
        /*0030*/ 	.short	0x0003
        /*0032*/ 	.short	0x0014
        /*0034*/ 	.byte	0x00, 0xf0, 0x11, 0x00


	//----- nvinfo : EIATTR_KPARAM_INFO
	.align		4
.L_101:
        /*0038*/ 	.byte	0x04, 0x17
        /*003a*/ 	.short	(.L_103 - .L_102)
.L_102:
        /*003c*/ 	.word	0x00000000
        /*0040*/ 	.short	0x0002
        /*0042*/ 	.short	0x0010
        /*0044*/ 	.byte	0x00, 0xf0, 0x11, 0x00


	//----- nvinfo : EIATTR_KPARAM_INFO
	.align		4
.L_103:
        /*0048*/ 	.byte	0x04, 0x17
        /*004a*/ 	.short	(.L_105 - .L_104)
.L_104:
        /*004c*/ 	.word	0x00000000
        /*0050*/ 	.short	0x0001
        /*0052*/ 	.short	0x0008
        /*0054*/ 	.byte	0x00, 0xf5, 0x21, 0x00


	//----- nvinfo : EIATTR_KPARAM_INFO
	.align		4
.L_105:
        /*0058*/ 	.byte	0x04, 0x17
        /*005a*/ 	.short	(.L_107 - .L_106)
.L_106:
        /*005c*/ 	.word	0x00000000
        /*0060*/ 	.short	0x0000
        /*0062*/ 	.short	0x0000
        /*0064*/ 	.byte	0x00, 0xf5, 0x21, 0x00


	//----- nvinfo : EIATTR_SPARSE_MMA_MASK
	.align		4
.L_107:
        /*0068*/ 	.byte	0x03, 0x50
        /*006a*/ 	.short	0x0000


	//----- nvinfo : EIATTR_MAXREG_COUNT
	.align		4
        /*006c*/ 	.byte	0x03, 0x1b
        /*006e*/ 	.short	0x00ff


	//----- nvinfo : EIATTR_MERCURY_ISA_VERSION
	.align		4
        /*0070*/ 	.byte	0x03, 0x5f
        /*0072*/ 	.short	0x0101


	//----- nvinfo : EIATTR_VRC_CTA_INIT_COUNT
	.align		4
        /*0074*/ 	.byte	0x02, 0x4a
	.zero		1
	.zero		1


	//----- nvinfo : EIATTR_EXIT_INSTR_OFFSETS
	.align		4
        /*0078*/ 	.byte	0x04, 0x1c
        /*007a*/ 	.short	(.L_109 - .L_108)


	//   ....[0]....
.L_108:
        /*007c*/ 	.word	0x00000090


	//   ....[1]....
        /*0080*/ 	.word	0x00000b90


	//   ....[2]....
        /*0084*/ 	.word	0x00001160


	//   ....[3]....
        /*0088*/ 	.word	0x00001490


	//   ....[4]....
        /*008c*/ 	.word	0x00001610


	//----- nvinfo : EIATTR_CRS_STACK_SIZE
	.align		4
.L_109:
        /*0090*/ 	.byte	0x04, 0x1e
        /*0092*/ 	.short	(.L_111 - .L_110)
.L_110:
        /*0094*/ 	.word	0x00000000


	//----- nvinfo : EIATTR_CBANK_PARAM_SIZE
	.align		4
.L_111:
        /*0098*/ 	.byte	0x03, 0x19
        /*009a*/ 	.short	0x0020


	//----- nvinfo : EIATTR_PARAM_CBANK
	.align		4
        /*009c*/ 	.byte	0x04, 0x0a
        /*009e*/ 	.short	(.L_113 - .L_112)
	.align		4
.L_112:
        /*00a0*/ 	.word	index@(.nv.constant0.learn_1d)
        /*00a4*/ 	.short	0x0380
        /*00a6*/ 	.short	0x0020


	//----- nvinfo : EIATTR_SW_WAR
	.align		4
.L_113:
        /*00a8*/ 	.byte	0x04, 0x36
        /*00aa*/ 	.short	(.L_115 - .L_114)
.L_114:
        /*00ac*/ 	.word	0x00000008
.L_115:


//--------------------- .nv.info.learn_2d         --------------------------
	.section	.nv.info.learn_2d,"",@"SHT_CUDA_INFO"
	.sectionflags	@""
	.align	4


	//----- nvinfo : EIATTR_CUDA_API_VERSION
	.align		4
        /*0000*/ 	.byte	0x04, 0x37
        /*0002*/ 	.short	(.L_117 - .L_116)
.L_116:
        /*0004*/ 	.word	0x00000082


	//----- nvinfo : EIATTR_KPARAM_INFO
	.align		4
.L_117:
        /*0008*/ 	.byte	0x04, 0x17
        /*000a*/ 	.short	(.L_119 - .L_118)
.L_118:
        /*000c*/ 	.word	0x00000000
        /*0010*/ 	.short	0x0005
        /*0012*/ 	.short	0x001c
        /*0014*/ 	.byte	0x00, 0xf0, 0x11, 0x00


	//----- nvinfo : EIATTR_KPARAM_INFO
	.align		4
.L_119:
        /*0018*/ 	.byte	0x04, 0x17
        /*001a*/ 	.short	(.L_121 - .L_120)
.L_120:
        /*001c*/ 	.word	0x00000000
        /*0020*/ 	.short	0x0004
        /*0022*/ 	.short	0x0018
        /*0024*/ 	.byte	0x00, 0xf0, 0x11, 0x00


	//----- nvinfo : EIATTR_KPARAM_INFO
	.align		4
.L_121:
        /*0028*/ 	.byte	0x04, 0x17
        /*002a*/ 	.short	(.L_123 - .L_122)
.L_122:
        /*002c*/ 	.word	0x00000000
        /*0030*/ 	.short	0x0003
        /*0032*/ 	.short	0x0014
        /*0034*/ 	.byte	0x00, 0xf0, 0x11, 0x00


	//----- nvinfo : EIATTR_KPARAM_INFO
	.align		4
.L_123:
        /*0038*/ 	.byte	0x04, 0x17
        /*003a*/ 	.short	(.L_125 - .L_124)
.L_124:
        /*003c*/ 	.word	0x00000000
        /*0040*/ 	.short	0x0002
        /*0042*/ 	.short	0x0010
        /*0044*/ 	.byte	0x00, 0xf0, 0x11, 0x00


	//----- nvinfo : EIATTR_KPARAM_INFO
	.align		4
.L_125:
        /*0048*/ 	.byte	0x04, 0x17
        /*004a*/ 	.short	(.L_127 - .L_126)
.L_126:
        /*004c*/ 	.word	0x00000000
        /*0050*/ 	.short	0x0001
        /*0052*/ 	.short	0x0008
        /*0054*/ 	.byte	0x00, 0xf5, 0x21, 0x00


	//----- nvinfo : EIATTR_KPARAM_INFO
	.align		4
.L_127:
        /*0058*/ 	.byte	0x04, 0x17
        /*005a*/ 	.short	(.L_129 - .L_128)
.L_128:
        /*005c*/ 	.word	0x00000000
        /*0060*/ 	.short	0x0000
        /*0062*/ 	.short	0x0000
        /*0064*/ 	.byte	0x00, 0xf5, 0x21, 0x00


	//----- nvinfo : EIATTR_SPARSE_MMA_MASK
	.align		4
.L_129:
        /*0068*/ 	.byte	0x03, 0x50
        /*006a*/ 	.short	0x0000


	//----- nvinfo : EIATTR_MAXREG_COUNT
	.align		4
        /*006c*/ 	.byte	0x03, 0x1b
        /*006e*/ 	.short	0x00ff


	//----- nvinfo : EIATTR_MERCURY_ISA_VERSION
	.align		4
        /*0070*/ 	.byte	0x03, 0x5f
        /*0072*/ 	.short	0x0101


	//----- nvinfo : EIATTR_VRC_CTA_INIT_COUNT
	.align		4
        /*0074*/ 	.byte	0x02, 0x4a
	.zero		1
	.zero		1


	//----- nvinfo : EIATTR_EXIT_INSTR_OFFSETS
	.align		4
        /*0078*/ 	.byte	0x04, 0x1c
        /*007a*/ 	.short	(.L_131 - .L_130)


	//   ....[0]....
.L_130:
        /*007c*/ 	.word	0x000000d0


	//   ....[1]....
        /*0080*/ 	.word	0x000002b0


	//----- nvinfo : EIATTR_CRS_STACK_SIZE
	.align		4
.L_131:
        /*0084*/ 	.byte	0x04, 0x1e
        /*0086*/ 	.short	(.L_133 - .L_132)
.L_132:
        /*0088*/ 	.word	0x00000000


	//----- nvinfo : EIATTR_CBANK_PARAM_SIZE
	.align		4
.L_133:
        /*008c*/ 	.byte	0x03, 0x19
        /*008e*/ 	.short	0x0020


	//----- nvinfo : EIATTR_PARAM_CBANK
	.align		4
        /*0090*/ 	.byte	0x04, 0x0a
        /*0092*/ 	.short	(.L_135 - .L_134)
	.align		4
.L_134:
        /*0094*/ 	.word	index@(.nv.constant0.learn_2d)
        /*0098*/ 	.short	0x0380
        /*009a*/ 	.short	0x0020


	//----- nvinfo : EIATTR_SW_WAR
	.align		4
.L_135:
        /*009c*/ 	.byte	0x04, 0x36
        /*009e*/ 	.short	(.L_137 - .L_136)
.L_136:
        /*00a0*/ 	.word	0x00000008
.L_137:


//--------------------- .nv.info.vec_add_1d       --------------------------
	.section	.nv.info.vec_add_1d,"",@"SHT_CUDA_INFO"
	.sectionflags	@""
	.align	4


	//----- nvinfo : EIATTR_CUDA_API_VERSION
	.align		4
        /*0000*/ 	.byte	0x04, 0x37
        /*0002*/ 	.short	(.L_139 - .L_138)
.L_138:
        /*0004*/ 	.word	0x00000082


	//----- nvinfo : EIATTR_KPARAM_INFO
	.align		4
.L_139:
        /*0008*/ 	.byte	0x04, 0x17
        /*000a*/ 	.short	(.L_141 - .L_140)
.L_140:
        /*000c*/ 	.word	0x00000000
        /*0010*/ 	.short	0x0003
        /*0012*/ 	.short	0x0014
        /*0014*/ 	.byte	0x00, 0xf0, 0x11, 0x00


	//----- nvinfo : EIATTR_KPARAM_INFO
	.align		4
.L_141:
        /*0018*/ 	.byte	0x04, 0x17
        /*001a*/ 	.short	(.L_143 - .L_142)
.L_142:
        /*001c*/ 	.word	0x00000000
        /*0020*/ 	.short	0x0002
        /*0022*/ 	.short	0x0010
        /*0024*/ 	.byte	0x00, 0xf0, 0x11, 0x00


	//----- nvinfo : EIATTR_KPARAM_INFO
	.align		4
.L_143:
        /*0028*/ 	.byte	0x04, 0x17
        /*002a*/ 	.short	(.L_145 - .L_144)
.L_144:
        /*002c*/ 	.word	0x00000000
        /*0030*/ 	.short	0x0001
        /*0032*/ 	.short	0x0008
        /*0034*/ 	.byte	0x00, 0xf5, 0x21, 0x00


	//----- nvinfo : EIATTR_KPARAM_INFO
	.align		4
.L_145:
        /*0038*/ 	.byte	0x04, 0x17
        /*003a*/ 	.short	(.L_147 - .L_146)
.L_146:
        /*003c*/ 	.word	0x00000000
        /*0040*/ 	.short	0x0000
        /*0042*/ 	.short	0x0000
        /*0044*/ 	.byte	0x00, 0xf5, 0x21, 0x00


	//----- nvinfo : EIATTR_SPARSE_MMA_MASK
	.align		4
.L_147:
        /*0048*/ 	.byte	0x03, 0x50
        /*004a*/ 	.short	0x0000


	//----- nvinfo : EIATTR_MAXREG_COUNT
	.align		4
        /*004c*/ 	.byte	0x03, 0x1b
        /*004e*/ 	.short	0x00ff


	//----- nvinfo : EIATTR_MERCURY_ISA_VERSION
	.align		4
        /*0050*/ 	.byte	0x03, 0x5f
        /*0052*/ 	.short	0x0101


	//----- nvinfo : EIATTR_VRC_CTA_INIT_COUNT
	.align		4
        /*0054*/ 	.byte	0x02, 0x4a
	.zero		1
	.zero		1


	//----- nvinfo : EIATTR_EXIT_INSTR_OFFSETS
	.align		4
        /*0058*/ 	.byte	0x04, 0x1c
        /*005a*/ 	.short	(.L_149 - .L_148)


	//   ....[0]....
.L_148:
        /*005c*/ 	.word	0x00000010


	//----- nvinfo : EIATTR_CBANK_PARAM_SIZE
	.align		4
.L_149:
        /*0060*/ 	.byte	0x03, 0x19
        /*0062*/ 	.short	0x0018


	//----- nvinfo : EIATTR_PARAM_CBANK
	.align		4
        /*0064*/ 	.byte	0x04, 0x0a
        /*0066*/ 	.short	(.L_151 - .L_150)
	.align		4
.L_150:
        /*0068*/ 	.word	index@(.nv.constant0.vec_add_1d)
        /*006c*/ 	.short	0x0380
        /*006e*/ 	.short	0x0018


	//----- nvinfo : EIATTR_SW_WAR
	.align		4
.L_151:
        /*0070*/ 	.byte	0x04, 0x36
        /*0072*/ 	.short	(.L_153 - .L_152)
.L_152:
        /*0074*/ 	.word	0x00000008
.L_153:


//--------------------- .nv.info.vec_add_2d       --------------------------
	.section	.nv.info.vec_add_2d,"",@"SHT_CUDA_INFO"
	.sectionflags	@""
	.align	4


	//----- nvinfo : EIATTR_CUDA_API_VERSION
	.align		4
        /*0000*/ 	.byte	0x04, 0x37
        /*0002*/ 	.short	(.L_155 - .L_154)
.L_154:
        /*0004*/ 	.word	0x00000082


	//----- nvinfo : EIATTR_KPARAM_INFO
	.align		4
.L_155:
        /*0008*/ 	.byte	0x04, 0x17
        /*000a*/ 	.short	(.L_157 - .L_156)
.L_156:
        /*000c*/ 	.word	0x00000000
        /*0010*/ 	.short	0x0003
        /*0012*/ 	.short	0x0014
        /*0014*/ 	.byte	0x00, 0xf0, 0x11, 0x00


	//----- nvinfo : EIATTR_KPARAM_INFO
	.align		4
.L_157:
        /*0018*/ 	.byte	0x04, 0x17
        /*001a*/ 	.short	(.L_159 - .L_158)
.L_158:
        /*001c*/ 	.word	0x00000000
        /*0020*/ 	.short	0x0002
        /*0022*/ 	.short	0x0010
        /*0024*/ 	.byte	0x00, 0xf0, 0x11, 0x00


	//----- nvinfo : EIATTR_KPARAM_INFO
	.align		4
.L_159:
        /*0028*/ 	.byte	0x04, 0x17
        /*002a*/ 	.short	(.L_161 - .L_160)
.L_160:
        /*002c*/ 	.word	0x00000000
        /*0030*/ 	.short	0x0001
        /*0032*/ 	.short	0x0008
        /*0034*/ 	.byte	0x00, 0xf5, 0x21, 0x00


	//----- nvinfo : EIATTR_KPARAM_INFO
	.align		4
.L_161:
        /*0038*/ 	.byte	0x04, 0x17
        /*003a*/ 	.short	(.L_163 - .L_162)
.L_162:
        /*003c*/ 	.word	0x00000000
        /*0040*/ 	.short	0x0000
        /*0042*/ 	.short	0x0000
        /*0044*/ 	.byte	0x00, 0xf5, 0x21, 0x00


	//----- nvinfo : EIATTR_SPARSE_MMA_MASK
	.align		4
.L_163:
        /*0048*/ 	.byte	0x03, 0x50
        /*004a*/ 	.short	0x0000


	//----- nvinfo : EIATTR_MAXREG_COUNT
	.align		4
        /*004c*/ 	.byte	0x03, 0x1b
        /*004e*/ 	.short	0x00ff


	//----- nvinfo : EIATTR_MERCURY_ISA_VERSION
	.align		4
        /*0050*/ 	.byte	0x03, 0x5f
        /*0052*/ 	.short	0x0101


	//----- nvinfo : EIATTR_VRC_CTA_INIT_COUNT
	.align		4
        /*0054*/ 	.byte	0x02, 0x4a
	.zero		1
	.zero		1


	//----- nvinfo : EIATTR_EXIT_INSTR_OFFSETS
	.align		4
        /*0058*/ 	.byte	0x04, 0x1c
        /*005a*/ 	.short	(.L_165 - .L_164)


	//   ....[0]....
.L_164:
        /*005c*/ 	.word	0x000000c0


	//   ....[1]....
        /*0060*/ 	.word	0x000001a0


	//----- nvinfo : EIATTR_CBANK_PARAM_SIZE
	.align		4
.L_165:
        /*0064*/ 	.byte	0x03, 0x19
        /*0066*/ 	.short	0x0018


	//----- nvinfo : EIATTR_PARAM_CBANK
	.align		4
        /*0068*/ 	.byte	0x04, 0x0a
        /*006a*/ 	.short	(.L_167 - .L_166)
	.align		4
.L_166:
        /*006c*/ 	.word	index@(.nv.constant0.vec_add_2d)
        /*0070*/ 	.short	0x0380
        /*0072*/ 	.short	0x0018


	//----- nvinfo : EIATTR_SW_WAR
	.align		4
.L_167:
        /*0074*/ 	.byte	0x04, 0x36
        /*0076*/ 	.short	(.L_169 - .L_168)
.L_168:
        /*0078*/ 	.word	0x00000008
.L_169:


//--------------------- .nv.info.calc_deriv_w_kernel --------------------------
	.section	.nv.info.calc_deriv_w_kernel,"",@"SHT_CUDA_INFO"
	.sectionflags	@""
	.align	4


	//----- nvinfo : EIATTR_CUDA_API_VERSION
	.align		4
        /*0000*/ 	.byte	0x04, 0x37
        /*0002*/ 	.short	(.L_171 - .L_170)
.L_170:
        /*0004*/ 	.word	0x00000082


	//----- nvinfo : EIATTR_KPARAM_INFO
	.align		4
.L_171:
        /*0008*/ 	.byte	0x04, 0x17
        /*000a*/ 	.short	(.L_173 - .L_172)
.L_172:
        /*000c*/ 	.word	0x00000000
        /*0010*/ 	.short	0x0005
        /*0012*/ 	.short	0x0024
        /*0014*/ 	.byte	0x00, 0xf0, 0x11, 0x00


	//----- nvinfo : EIATTR_KPARAM_INFO
	.align		4
.L_173:
        /*0018*/ 	.byte	0x04, 0x17
        /*001a*/ 	.short	(.L_175 - .L_174)
.L_174:
        /*001c*/ 	.word	0x00000000
        /*0020*/ 	.short	0x0004
        /*0022*/ 	.short	0x0020
        /*0024*/ 	.byte	0x00, 0xf0, 0x11, 0x00


	//----- nvinfo : EIATTR_KPARAM_INFO
	.align		4
.L_175:
        /*0028*/ 	.byte	0x04, 0x17
        /*002a*/ 	.short	(.L_177 - .L_176)
.L_176:
        /*002c*/ 	.word	0x00000000
        /*0030*/ 	.short	0x0003
        /*0032*/ 	.short	0x0018
        /*0034*/ 	.byte	0x00, 0xf5, 0x21, 0x00


	//----- nvinfo : EIATTR_KPARAM_INFO
	.align		4
.L_177:
        /*0038*/ 	.byte	0x04, 0x17
        /*003a*/ 	.short	(.L_179 - .L_178)
.L_178:
        /*003c*/ 	.word	0x00000000
        /*0040*/ 	.short	0x0002
        /*0042*/ 	.short	0x0010
        /*0044*/ 	.byte	0x00, 0xf0, 0x11, 0x00


	//----- nvinfo : EIATTR_KPARAM_INFO
	.align		4
.L_179:
        /*0048*/ 	.byte	0x04, 0x17
        /*004a*/ 	.short	(.L_181 - .L_180)
.L_180:
        /*004c*/ 	.word	0x00000000
        /*0050*/ 	.short	0x0001
        /*0052*/ 	.short	0x0008
        /*0054*/ 	.byte	0x00, 0xf5, 0x21, 0x00


	//----- nvinfo : EIATTR_KPARAM_INFO
	.align		4
.L_181:
        /*0058*/ 	.byte	0x04, 0x17
        /*005a*/ 	.short	(.L_183 - .L_182)
.L_182:
        /*005c*/ 	.word	0x00000000
        /*0060*/ 	.short	0x0000
        /*0062*/ 	.short	0x0000
        /*0064*/ 	.byte	0x00, 0xf5, 0x21, 0x00


	//----- nvinfo : EIATTR_SPARSE_MMA_MASK
	.align		4
.L_183:
        /*0068*/ 	.byte	0x03, 0x50
        /*006a*/ 	.short	0x0000


	//----- nvinfo : EIATTR_MAXREG_COUNT
	.align		4
        /*006c*/ 	.byte	0x03, 0x1b
        /*006e*/ 	.short	0x00ff


	//----- nvinfo : EIATTR_MERCURY_ISA_VERSION
	.align		4
        /*0070*/ 	.byte	0x03, 0x5f
        /*0072*/ 	.short	0x0101


	//----- nvinfo : EIATTR_VRC_CTA_INIT_COUNT
	.align		4
        /*0074*/ 	.byte	0x02, 0x4a
	.zero		1
	.zero		1


	//----- nvinfo : EIATTR_EXIT_INSTR_OFFSETS
	.align		4
        /*0078*/ 	.byte	0x04, 0x1c
        /*007a*/ 	.short	(.L_185 - .L_184)


	//   ....[0]....
.L_184:
        /*007c*/ 	.word	0x000000d0


	//   ....[1]....
        /*0080*/ 	.word	0x00000b20


	//----- nvinfo : EIATTR_CBANK_PARAM_SIZE
	.align		4
.L_185:
        /*0084*/ 	.byte	0x03, 0x19
        /*0086*/ 	.short	0x0028


	//----- nvinfo : EIATTR_PARAM_CBANK
	.align		4
        /*0088*/ 	.byte	0x04, 0x0a
        /*008a*/ 	.short	(.L_187 - .L_186)
	.align		4
.L_186:
        /*008c*/ 	.word	index@(.nv.constant0.calc_deriv_w_kernel)
        /*0090*/ 	.short	0x0380
        /*0092*/ 	.short	0x0028


	//----- nvinfo : EIATTR_SW_WAR
	.align		4
.L_187:
        /*0094*/ 	.byte	0x04, 0x36
        /*0096*/ 	.short	(.L_189 - .L_188)
.L_188:
        /*0098*/ 	.word	0x00000008
.L_189:


//--------------------- .nv.info.calc_deriv_b_kernel --------------------------
	.section	.nv.info.calc_deriv_b_kernel,"",@"SHT_CUDA_INFO"
	.sectionflags	@""
	.align	4


	//----- nvinfo : EIATTR_CUDA_API_VERSION
	.align		4
        /*0000*/ 	.byte	0x04, 0x37
        /*0002*/ 	.short	(.L_191 - .L_190)
.L_190:
        /*0004*/ 	.word	0x00000082


	//----- nvinfo : EIATTR_KPARAM_INFO
	.align		4
.L_191:
        /*0008*/ 	.byte	0x04, 0x17
        /*000a*/ 	.short	(.L_193 - .L_192)
.L_192:
        /*000c*/ 	.word	0x00000000
        /*0010*/ 	.short	0x0006
        /*0012*/ 	.short	0x0028
        /*0014*/ 	.byte	0x00, 0xf0, 0x11, 0x00


	//----- nvinfo : EIATTR_KPARAM_INFO
	.align		4
.L_193:
        /*0018*/ 	.byte	0x04, 0x17
        /*001a*/ 	.short	(.L_195 - .L_194)
.L_194:
        /*001c*/ 	.word	0x00000000
        /*0020*/ 	.short	0x0005
        /*0022*/ 	.short	0x0024
        /*0024*/ 	.byte	0x00, 0xf0, 0x11, 0x00


	//----- nvinfo : EIATTR_KPARAM_INFO
	.align		4
.L_195:
        /*0028*/ 	.byte	0x04, 0x17
        /*002a*/ 	.short	(.L_197 - .L_196)
.L_196:
        /*002c*/ 	.word	0x00000000
        /*0030*/ 	.short	0x0004
        /*0032*/ 	.short	0x0020
        /*0034*/ 	.byte	0x00, 0xf0, 0x11, 0x00


	//----- nvinfo : EIATTR_KPARAM_INFO
	.align		4
.L_197:
        /*0038*/ 	.byte	0x04, 0x17
        /*003a*/ 	.short	(.L_199 - .L_198)
.L_198:
        /*003c*/ 	.word	0x00000000
        /*0040*/ 	.short	0x0003
        /*0042*/ 	.short	0x0018
        /*0044*/ 	.byte	0x00, 0xf5, 0x21, 0x00


	//----- nvinfo : EIATTR_KPARAM_INFO
	.align		4
.L_199:
        /*0048*/ 	.byte	0x04, 0x17
        /*004a*/ 	.short	(.L_201 - .L_200)
.L_200:
        /*004c*/ 	.word	0x00000000
        /*0050*/ 	.short	0x0002
        /*0052*/ 	.short	0x0010
        /*0054*/ 	.byte	0x00, 0xf5, 0x21, 0x00


	//----- nvinfo : EIATTR_KPARAM_INFO
	.align		4
.L_201:
        /*0058*/ 	.byte	0x04, 0x17
        /*005a*/ 	.short	(.L_203 - .L_202)
.L_202:
        /*005c*/ 	.word	0x00000000
        /*0060*/ 	.short	0x0001
        /*0062*/ 	.short	0x0008
        /*0064*/ 	.byte	0x00, 0xf5, 0x21, 0x00


	//----- nvinfo : EIATTR_KPARAM_INFO
	.align		4
.L_203:
        /*0068*/ 	.byte	0x04, 0x17
        /*006a*/ 	.short	(.L_205 - .L_204)
.L_204:
        /*006c*/ 	.word	0x00000000
        /*0070*/ 	.short	0x0000
        /*0072*/ 	.short	0x0000
        /*0074*/ 	.byte	0x00, 0xf5, 0x21, 0x00


	//----- nvinfo : EIATTR_SPARSE_MMA_MASK
	.align		4
.L_205:
        /*0078*/ 	.byte	0x03, 0x50
        /*007a*/ 	.short	0x0000


	//----- nvinfo : EIATTR_MAXREG_COUNT
	.align		4
        /*007c*/ 	.byte	0x03, 0x1b
        /*007e*/ 	.short	0x00ff


	//----- nvinfo : EIATTR_MERCURY_ISA_VERSION
	.align		4
        /*0080*/ 	.byte	0x03, 0x5f
        /*0082*/ 	.short	0x0101


	//----- nvinfo : EIATTR_VRC_CTA_INIT_COUNT
	.align		4
        /*0084*/ 	.byte	0x02, 0x4a
	.zero		1
	.zero		1


	//----- nvinfo : EIATTR_EXIT_INSTR_OFFSETS
	.align		4
        /*0088*/ 	.byte	0x04, 0x1c
        /*008a*/ 	.short	(.L_207 - .L_206)


	//   ....[0]....
.L_206:
        /*008c*/ 	.word	0x000000d0


	//   ....[1]....
        /*0090*/ 	.word	0x00000b30


	//----- nvinfo : EIATTR_CBANK_PARAM_SIZE
	.align		4
.L_207:
        /*0094*/ 	.byte	0x03, 0x19
        /*0096*/ 	.short	0x002c


	//----- nvinfo : EIATTR_PARAM_CBANK
	.align		4
        /*0098*/ 	.byte	0x04, 0x0a
        /*009a*/ 	.short	(.L_209 - .L_208)
	.align		4
.L_208:
        /*009c*/ 	.word	index@(.nv.constant0.calc_deriv_b_kernel)
        /*00a0*/ 	.short	0x0380
        /*00a2*/ 	.short	0x002c


	//----- nvinfo : EIATTR_SW_WAR
	.align		4
.L_209:
        /*00a4*/ 	.byte	0x04, 0x36
        /*00a6*/ 	.short	(.L_211 - .L_210)
.L_210:
        /*00a8*/ 	.word	0x00000008
.L_211:


//--------------------- .nv.info.loss_derivative  --------------------------
	.section	.nv.info.loss_derivative,"",@"SHT_CUDA_INFO"
	.sectionflags	@""
	.align	4


	//----- nvinfo : EIATTR_CUDA_API_VERSION
	.align		4
        /*0000*/ 	.byte	0x04, 0x37
        /*0002*/ 	.short	(.L_213 - .L_212)
.L_212:
        /*0004*/ 	.word	0x00000082


	//----- nvinfo : EIATTR_KPARAM_INFO
	.align		4
.L_213:
        /*0008*/ 	.byte	0x04, 0x17
        /*000a*/ 	.short	(.L_215 - .L_214)
.L_214:
        /*000c*/ 	.word	0x00000000
        /*0010*/ 	.short	0x0005
        /*0012*/ 	.short	0x0024
        /*0014*/ 	.byte	0x00, 0xf0, 0x11, 0x00


	//----- nvinfo : EIATTR_KPARAM_INFO
	.align		4
.L_215:
        /*0018*/ 	.byte	0x04, 0x17
        /*001a*/ 	.short	(.L_217 - .L_216)
.L_216:
        /*001c*/ 	.word	0x00000000
        /*0020*/ 	.short	0x0004
        /*0022*/ 	.short	0x0020
        /*0024*/ 	.byte	0x00, 0xf0, 0x11, 0x00


	//----- nvinfo : EIATTR_KPARAM_INFO
	.align		4
.L_217:
        /*0028*/ 	.byte	0x04, 0x17
        /*002a*/ 	.short	(.L_219 - .L_218)
.L_218:
        /*002c*/ 	.word	0x00000000
        /*0030*/ 	.short	0x0003
        /*0032*/ 	.short	0x0018
        /*0034*/ 	.byte	0x00, 0xf5, 0x21, 0x00


	//----- nvinfo : EIATTR_KPARAM_INFO
	.align		4
.L_219:
        /*0038*/ 	.byte	0x04, 0x17
        /*003a*/ 	.short	(.L_221 - .L_220)
.L_220:
        /*003c*/ 	.word	0x00000000
        /*0040*/ 	.short	0x0002
        /*0042*/ 	.short	0x0010
        /*0044*/ 	.byte	0x00, 0xf5, 0x21, 0x00


	//----- nvinfo : EIATTR_KPARAM_INFO
	.align		4
.L_221:
        /*0048*/ 	.byte	0x04, 0x17
        /*004a*/ 	.short	(.L_223 - .L_222)
.L_222:
        /*004c*/ 	.word	0x00000000
        /*0050*/ 	.short	0x0001
        /*0052*/ 	.short	0x0008
        /*0054*/ 	.byte	0x00, 0xf5, 0x21, 0x00


	//----- nvinfo : EIATTR_KPARAM_INFO
	.align		4
.L_223:
        /*0058*/ 	.byte	0x04, 0x17
        /*005a*/ 	.short	(.L_225 - .L_224)
.L_224:
        /*005c*/ 	.word	0x00000000
        /*0060*/ 	.short	0x0000
        /*0062*/ 	.short	0x0000
        /*0064*/ 	.byte	0x00, 0xf5, 0x21, 0x00


	//----- nvinfo : EIATTR_SPARSE_MMA_MASK
	.align		4
.L_225:
        /*0068*/ 	.byte	0x03, 0x50
        /*006a*/ 	.short	0x0000


	//----- nvinfo : EIATTR_MAXREG_COUNT
	.align		4
        /*006c*/ 	.byte	0x03, 0x1b
        /*006e*/ 	.short	0x00ff


	//----- nvinfo : EIATTR_MERCURY_ISA_VERSION
	.align		4
        /*0070*/ 	.byte	0x03, 0x5f
        /*0072*/ 	.short	0x0101


	//----- nvinfo : EIATTR_VRC_CTA_INIT_COUNT
	.align		4
        /*0074*/ 	.byte	0x02, 0x4a
	.zero		1
	.zero		1


	//----- nvinfo : EIATTR_EXIT_INSTR_OFFSETS
	.align		4
        /*0078*/ 	.byte	0x04, 0x1c
        /*007a*/ 	.short	(.L_227 - .L_226)


	//   ....[0]....
.L_226:
        /*007c*/ 	.word	0x000000c0


	//   ....[1]....
        /*0080*/ 	.word	0x00000210


	//----- nvinfo : EIATTR_CBANK_PARAM_SIZE
	.align		4
.L_227:
        /*0084*/ 	.byte	0x03, 0x19
        /*0086*/ 	.short	0x0028


	//----- nvinfo : EIATTR_PARAM_CBANK
	.align		4
        /*0088*/ 	.byte	0x04, 0x0a
        /*008a*/ 	.short	(.L_229 - .L_228)
	.align		4
.L_228:
        /*008c*/ 	.word	index@(.nv.constant0.loss_derivative)
        /*0090*/ 	.short	0x0380
        /*0092*/ 	.short	0x0028


	//----- nvinfo : EIATTR_SW_WAR
	.align		4
.L_229:
        /*0094*/ 	.byte	0x04, 0x36
        /*0096*/ 	.short	(.L_231 - .L_230)
.L_230:
        /*0098*/ 	.word	0x00000008
.L_231:


//--------------------- .nv.info.calc_forward     --------------------------
	.section	.nv.info.calc_forward,"",@"SHT_CUDA_INFO"
	.sectionflags	@""
	.align	4


	//----- nvinfo : EIATTR_CUDA_API_VERSION
	.align		4
        /*0000*/ 	.byte	0x04, 0x37
        /*0002*/ 	.short	(.L_233 - .L_232)
.L_232:
        /*0004*/ 	.word	0x00000082


	//----- nvinfo : EIATTR_KPARAM_INFO
	.align		4
.L_233:
        /*0008*/ 	.byte	0x04, 0x17
        /*000a*/ 	.short	(.L_235 - .L_234)
.L_234:
        /*000c*/ 	.word	0x00000000
        /*0010*/ 	.short	0x0007
        /*0012*/ 	.short	0x002c
        /*0014*/ 	.byte	0x00, 0xf0, 0x11, 0x00


	//----- nvinfo : EIATTR_KPARAM_INFO
	.align		4
.L_235:
        /*0018*/ 	.byte	0x04, 0x17
        /*001a*/ 	.short	(.L_237 - .L_236)
.L_236:
        /*001c*/ 	.word	0x00000000
        /*0020*/ 	.short	0x0006
        /*0022*/ 	.short	0x0028
        /*0024*/ 	.byte	0x00, 0xf0, 0x11, 0x00


	//----- nvinfo : EIATTR_KPARAM_INFO
	.align		4
.L_237:
        /*0028*/ 	.byte	0x04, 0x17
        /*002a*/ 	.short	(.L_239 - .L_238)
.L_238:
        /*002c*/ 	.word	0x00000000
        /*0030*/ 	.short	0x0005
        /*0032*/ 	.short	0x0024
        /*0034*/ 	.byte	0x00, 0xf0, 0x11, 0x00


	//----- nvinfo : EIATTR_KPARAM_INFO
	.align		4
.L_239:
        /*0038*/ 	.byte	0x04, 0x17
        /*003a*/ 	.short	(.L_241 - .L_240)
.L_240:
        /*003c*/ 	.word	0x00000000
        /*0040*/ 	.short	0x0004
        /*0042*/ 	.short	0x0020
        /*0044*/ 	.byte	0x00, 0xf0, 0x11, 0x00


	//----- nvinfo : EIATTR_KPARAM_INFO
	.align		4
.L_241:
        /*0048*/ 	.byte	0x04, 0x17
        /*004a*/ 	.short	(.L_243 - .L_242)
.L_242:
        /*004c*/ 	.word	0x00000000
        /*0050*/ 	.short	0x0003
        /*0052*/ 	.short	0x0018
        /*0054*/ 	.byte	0x00, 0xf5, 0x21, 0x00


	//----- nvinfo : EIATTR_KPARAM_INFO
	.align		4
.L_243:
        /*0058*/ 	.byte	0x04, 0x17
        /*005a*/ 	.short	(.L_245 - .L_244)
.L_244:
        /*005c*/ 	.word	0x00000000
        /*0060*/ 	.short	0x0002
        /*0062*/ 	.short	0x0010
        /*0064*/ 	.byte	0x00, 0xf5, 0x21, 0x00


	//----- nvinfo : EIATTR_KPARAM_INFO
	.align		4
.L_245:
        /*0068*/ 	.byte	0x04, 0x17
        /*006a*/ 	.short	(.L_247 - .L_246)
.L_246:
        /*006c*/ 	.word	0x00000000
        /*0070*/ 	.short	0x0001
        /*0072*/ 	.short	0x0008
        /*0074*/ 	.byte	0x00, 0xf5, 0x21, 0x00


	//----- nvinfo : EIATTR_KPARAM_INFO
	.align		4
.L_247:
        /*0078*/ 	.byte	0x04, 0x17
        /*007a*/ 	.short	(.L_249 - .L_248)
.L_248:
        /*007c*/ 	.word	0x00000000
        /*0080*/ 	.short	0x0000
        /*0082*/ 	.short	0x0000
        /*0084*/ 	.byte	0x00, 0xf5, 0x21, 0x00


	//----- nvinfo : EIATTR_SPARSE_MMA_MASK
	.align		4
.L_249:
        /*0088*/ 	.byte	0x03, 0x50
        /*008a*/ 	.short	0x0000


	//----- nvinfo : EIATTR_MAXREG_COUNT
	.align		4
        /*008c*/ 	.byte	0x03, 0x1b
        /*008e*/ 	.short	0x00ff


	//----- nvinfo : EIATTR_NUM_BARRIERS
	.align		4
        /*0090*/ 	.byte	0x02, 0x4c
        /*0092*/ 	.byte	0x01
	.zero		1


	//----- nvinfo : EIATTR_MERCURY_ISA_VERSION
	.align		4
        /*0094*/ 	.byte	0x03, 0x5f
        /*0096*/ 	.short	0x0101


	//----- nvinfo : EIATTR_VRC_CTA_INIT_COUNT
	.align		4
        /*0098*/ 	.byte	0x02, 0x4a
	.zero		1
	.zero		1


	//----- nvinfo : EIATTR_EXIT_INSTR_OFFSETS
	.align		4
        /*009c*/ 	.byte	0x04, 0x1c
        /*009e*/ 	.short	(.L_251 - .L_250)


	//   ....[0]....
.L_250:
        /*00a0*/ 	.word	0x00000ed0


	//   ....[1]....
        /*00a4*/ 	.word	0x00002560


	//   ....[2]....
        /*00a8*/ 	.word	0x00002770


	//----- nvinfo : EIATTR_CRS_STACK_SIZE
	.align		4
.L_251:
        /*00ac*/ 	.byte	0x04, 0x1e
        /*00ae*/ 	.short	(.L_253 - .L_252)
.L_252:
        /*00b0*/ 	.word	0x00000000


	//----- nvinfo : EIATTR_CBANK_PARAM_SIZE
	.align		4
.L_253:
        /*00b4*/ 	.byte	0x03, 0x19
        /*00b6*/ 	.short	0x0030


	//----- nvinfo : EIATTR_PARAM_CBANK
	.align		4
        /*00b8*/ 	.byte	0x04, 0x0a
        /*00ba*/ 	.short	(.L_255 - .L_254)
	.align		4
.L_254:
        /*00bc*/ 	.word	index@(.nv.constant0.calc_forward)
        /*00c0*/ 	.short	0x0380
        /*00c2*/ 	.short	0x0030


	//----- nvinfo : EIATTR_SW_WAR
	.align		4
.L_255:
        /*00c4*/ 	.byte	0x04, 0x36
        /*00c6*/ 	.short	(.L_257 - .L_256)
.L_256:
        /*00c8*/ 	.word	0x00000008
.L_257:


//--------------------- .nv.info.clear2D          --------------------------
	.section	.nv.info.clear2D,"",@"SHT_CUDA_INFO"
	.sectionflags	@""
	.align	4


	//----- nvinfo : EIATTR_CUDA_API_VERSION
	.align		4
        /*0000*/ 	.byte	0x04, 0x37
        /*0002*/ 	.short	(.L_259 - .L_258)
.L_258:
        /*0004*/ 	.word	0x00000082


	//----- nvinfo : EIATTR_KPARAM_INFO
	.align		4
.L_259:
        /*0008*/ 	.byte	0x04, 0x17
        /*000a*/ 	.short	(.L_261 - .L_260)
.L_260:
        /*000c*/ 	.word	0x00000000
        /*0010*/ 	.short	0x0002
        /*0012*/ 	.short	0x000c
        /*0014*/ 	.byte	0x00, 0xf0, 0x11, 0x00


	//----- nvinfo : EIATTR_KPARAM_INFO
	.align		4
.L_261:
        /*0018*/ 	.byte	0x04, 0x17
        /*001a*/ 	.short	(.L_263 - .L_262)
.L_262:
        /*001c*/ 	.word	0x00000000
        /*0020*/ 	.short	0x0001
        /*0022*/ 	.short	0x0008
        /*0024*/ 	.byte	0x00, 0xf0, 0x11, 0x00


	//----- nvinfo : EIATTR_KPARAM_INFO
	.align		4
.L_263:
        /*0028*/ 	.byte	0x04, 0x17
        /*002a*/ 	.short	(.L_265 - .L_264)
.L_264:
        /*002c*/ 	.word	0x00000000
        /*0030*/ 	.short	0x0000
        /*0032*/ 	.short	0x0000
        /*0034*/ 	.byte	0x00, 0xf5, 0x21, 0x00


	//----- nvinfo : EIATTR_SPARSE_MMA_MASK
	.align		4
.L_265:
        /*0038*/ 	.byte	0x03, 0x50
        /*003a*/ 	.short	0x0000


	//----- nvinfo : EIATTR_MAXREG_COUNT
	.align		4
        /*003c*/ 	.byte	0x03, 0x1b
        /*003e*/ 	.short	0x00ff


	//----- nvinfo : EIATTR_MERCURY_ISA_VERSION
	.align		4
        /*0040*/ 	.byte	0x03, 0x5f
        /*0042*/ 	.short	0x0101


	//----- nvinfo : EIATTR_VRC_CTA_INIT_COUNT
	.align		4
        /*0044*/ 	.byte	0x02, 0x4a
	.zero		1
	.zero		1


	//----- nvinfo : EIATTR_EXIT_INSTR_OFFSETS
	.align		4
        /*0048*/ 	.byte	0x04, 0x1c
        /*004a*/ 	.short	(.L_267 - .L_266)


	//   ....[0]....
.L_266:
        /*004c*/ 	.word	0x000000c0


	//   ....[1]....
        /*0050*/ 	.word	0x00000130


	//----- nvinfo : EIATTR_CBANK_PARAM_SIZE
	.align		4
.L_267:
        /*0054*/ 	.byte	0x03, 0x19
        /*0056*/ 	.short	0x0010


	//----- nvinfo : EIATTR_PARAM_CBANK
	.align		4
        /*0058*/ 	.byte	0x04, 0x0a
        /*005a*/ 	.short	(.L_269 - .L_268)
	.align		4
.L_268:
        /*005c*/ 	.word	index@(.nv.constant0.clear2D)
        /*0060*/ 	.short	0x0380
        /*0062*/ 	.short	0x0010


	//----- nvinfo : EIATTR_SW_WAR
	.align		4
.L_269:
        /*0064*/ 	.byte	0x04, 0x36
        /*0066*/ 	.short	(.L_271 - .L_270)
.L_270:
        /*0068*/ 	.word	0x00000008
.L_271:


//--------------------- .nv.info.clear1D          --------------------------
	.section	.nv.info.clear1D,"",@"SHT_CUDA_INFO"
	.sectionflags	@""
	.align	4


	//----- nvinfo : EIATTR_CUDA_API_VERSION
	.align		4
        /*0000*/ 	.byte	0x04, 0x37
        /*0002*/ 	.short	(.L_273 - .L_272)
.L_272:
        /*0004*/ 	.word	0x00000082


	//----- nvinfo : EIATTR_KPARAM_INFO
	.align		4
.L_273:
        /*0008*/ 	.byte	0x04, 0x17
        /*000a*/ 	.short	(.L_275 - .L_274)
.L_274:
        /*000c*/ 	.word	0x00000000
        /*0010*/ 	.short	0x0001
        /*0012*/ 	.short	0x0008
        /*0014*/ 	.byte	0x00, 0xf0, 0x11, 0x00


	//----- nvinfo : EIATTR_KPARAM_INFO
	.align		4
.L_275:
        /*0018*/ 	.byte	0x04, 0x17
        /*001a*/ 	.short	(.L_277 - .L_276)
.L_276:
        /*001c*/ 	.word	0x00000000
        /*0020*/ 	.short	0x0000
        /*0022*/ 	.short	0x0000
        /*0024*/ 	.byte	0x00, 0xf5, 0x21, 0x00


	//----- nvinfo : EIATTR_SPARSE_MMA_MASK
	.align		4
.L_277:
        /*0028*/ 	.byte	0x03, 0x50
        /*002a*/ 	.short	0x0000


	//----- nvinfo : EIATTR_MAXREG_COUNT
	.align		4
        /*002c*/ 	.byte	0x03, 0x1b
        /*002e*/ 	.short	0x00ff


	//----- nvinfo : EIATTR_MERCURY_ISA_VERSION
	.align		4
        /*0030*/ 	.byte	0x03, 0x5f
        /*0032*/ 	.short	0x0101


	//----- nvinfo : EIATTR_VRC_CTA_INIT_COUNT
	.align		4
        /*0034*/ 	.byte	0x02, 0x4a
	.zero		1
	.zero		1


	//----- nvinfo : EIATTR_EXIT_INSTR_OFFSETS
	.align		4
        /*0038*/ 	.byte	0x04, 0x1c
        /*003a*/ 	.short	(.L_279 - .L_278)


	//   ....[0]....
.L_278:
        /*003c*/ 	.word	0x00000070


	//   ....[1]....
        /*0040*/ 	.word	0x000000c0


	//----- nvinfo : EIATTR_CBANK_PARAM_SIZE
	.align		4
.L_279:
        /*0044*/ 	.byte	0x03, 0x19
        /*0046*/ 	.short	0x000c


	//----- nvinfo : EIATTR_PARAM_CBANK
	.align		4
        /*0048*/ 	.byte	0x04, 0x0a
        /*004a*/ 	.short	(.L_281 - .L_280)
	.align		4
.L_280:
        /*004c*/ 	.word	index@(.nv.constant0.clear1D)
        /*0050*/ 	.short	0x0380
        /*0052*/ 	.short	0x000c


	//----- nvinfo : EIATTR_SW_WAR
	.align		4
.L_281:
        /*0054*/ 	.byte	0x04, 0x36
        /*0056*/ 	.short	(.L_283 - .L_282)
.L_282:
        /*0058*/ 	.word	0x00000008
.L_283:


//--------------------- .nv.callgraph             --------------------------
	.section	.nv.callgraph,"",@"SHT_CUDA_CALLGRAPH"
	.align	4
	.sectionentsize	8
	.align		4
        /*0000*/ 	.word	0x00000000
	.align		4
        /*0004*/ 	.word	0xffffffff
	.align		4
        /*0008*/ 	.word	0x00000000
	.align		4
        /*000c*/ 	.word	0xfffffffe
	.align		4
        /*0010*/ 	.word	0x00000000
	.align		4
        /*0014*/ 	.word	0xfffffffd
	.align		4
        /*0018*/ 	.word	0x00000000
	.align		4
        /*001c*/ 	.word	0xfffffffc


//--------------------- .text.test_sum            --------------------------
	.section	.text.test_sum,"ax",@progbits
	.align	128
        .global         test_sum
        .type           test_sum,@function
        .size           test_sum,(.L_x_134 - test_sum)
        .other          test_sum,@"STO_CUDA_ENTRY STV_DEFAULT"
test_sum:
.text.test_sum:
[----:B------:R-:W-:Y:S01]  /*0000*/  LDC R1, c[0x0][0x37c] ;  /* 0x0000df00ff017b82 */ /* 0x000fe20000000800 */
[----:B------:R-:W0:Y:S07]  /*0010*/  S2R R0, SR_CTAID.X ;  /* 0x0000000000007919 */ /* 0x000e2e0000002500 */
[----:B------:R-:W1:Y:S01]  /*0020*/  LDC.64 R2, c[0x0][0x380] ;  /* 0x0000e000ff027b82 */ /* 0x000e620000000a00 */
[----:B------:R-:W0:Y:S01]  /*0030*/  LDCU UR4, c[0x0][0x360] ;  /* 0x00006c00ff0477ac */ /* 0x000e220008000800 */
[----:B------:R-:W0:Y:S01]  /*0040*/  S2R R5, SR_TID.X ;  /* 0x0000000000057919 */ /* 0x000e220000002100 */
[----:B------:R-:W2:Y:S01]  /*0050*/  LDCU.64 UR10, c[0x0][0x358] ;  /* 0x00006b00ff0a77ac */ /* 0x000ea20008000a00 */
[----:B------:R-:W3:Y:S02]  /*0060*/  LDCU UR6, c[0x0][0x398] ;  /* 0x00007300ff0677ac */ /* 0x000ee40008000800 */
[----:B---3--:R-:W-:Y:S01]  /*0070*/  UISETP.GE.AND UP0, UPT, UR6, 0x1, UPT ;  /* 0x000000010600788c */ /* 0x008fe2000bf06270 */
[----:B0-----:R-:W-:-:S04]  /*0080*/  IMAD R0, R0, UR4, R5 ;  /* 0x0000000400007c24 */ /* 0x001fc8000f8e0205 */
[----:B-1----:R-:W-:-:S05]  /*0090*/  IMAD.WIDE R2, R0, 0x4, R2 ;  /* 0x0000000400027825 */ /* 0x002fca00078e0202 */
[----:B--2---:R0:W-:Y:S01]  /*00a0*/  STG.E desc[UR10][R2.64], RZ ;  /* 0x000000ff02007986 */ /* 0x0041e2000c10190a */
[----:B------:R-:W-:Y:S05]  /*00b0*/  BRA.U !UP0, `(.L_x_0) ;  /* 0x0000000d08007547 */ /* 0x000fea000b800000 */
[----:B------:R-:W-:Y:S01]  /*00c0*/  UISETP.GE.U32.AND UP1, UPT, UR6, 0x10, UPT ;  /* 0x000000100600788c */ /* 0x000fe2000bf26070 */
[----:B------:R-:W-:Y:S01]  /*00d0*/  CS2R R4, SRZ ;  /* 0x0000000000047805 */ /* 0x000fe2000001ff00 */
[----:B------:R-:W-:-:S04]  /*00e0*/  ULOP3.LUT UR7, UR6, 0xf, URZ, 0xc0, !UPT ;  /* 0x0000000f06077892 */ /* 0x000fc8000f8ec0ff */
[----:B------:R-:W-:-:S03]  /*00f0*/  UISETP.NE.AND UP0, UPT, UR7, URZ, UPT ;  /* 0x000000ff0700728c */ /* 0x000fc6000bf05270 */
[----:B------:R-:W-:Y:S08]  /*0100*/  BRA.U !UP1, `(.L_x_1) ;  /* 0x0000000509787547 */ /* 0x000ff0000b800000 */
[----:B------:R-:W1:Y:S01]  /*0110*/  LDCU.64 UR4, c[0x0][0x388] ;  /* 0x00007100ff0477ac */ /* 0x000e620008000a00 */
[----:B------:R-:W-:Y:S01]  /*0120*/  HFMA2 R5, -RZ, RZ, 0, 0 ;  /* 0x00000000ff057431 */ /* 0x000fe200000001ff */
[----:B------:R-:W-:-:S04]  /*0130*/  ULOP3.LUT UR8, UR6, 0x7ffffff0, URZ, 0xc0, !UPT ;  /* 0x7ffffff006087892 */ /* 0x000fc8000f8ec0ff */
[----:B------:R-:W-:Y:S02]  /*0140*/  UIADD3 UR9, UPT, UPT, -UR8, URZ, URZ ;  /* 0x000000ff08097290 */ /* 0x000fe4000fffe1ff */
[----:B------:R-:W-:Y:S01]  /*0150*/  MOV R4, UR8 ;  /* 0x0000000800047c02 */ /* 0x000fe20008000f00 */
[----:B-1----:R-:W-:-:S04]  /*0160*/  UIADD3 UR4, UP1, UPT, UR4, 0x40, URZ ;  /* 0x0000004004047890 */ /* 0x002fc8000ff3e0ff */
[----:B------:R-:W-:Y:S02]  /*0170*/  UIADD3.X UR5, UPT, UPT, URZ, UR5, URZ, UP1, !UPT ;  /* 0x00000005ff057290 */ /* 0x000fe40008ffe4ff */
[----:B------:R-:W-:-:S04]  /*0180*/  MOV R6, UR4 ;  /* 0x0000000400067c02 */ /* 0x000fc80008000f00 */
[----:B------:R-:W-:-:S07]  /*0190*/  MOV R7, UR5 ;  /* 0x0000000500077c02 */ /* 0x000fce0008000f00 */
.L_x_2:
[----:B--2---:R-:W2:Y:S02]  /*01a0*/  LDG.E.64 R8, desc[UR10][R6.64+-0x40] ;  /* 0xffffc00a06087981 */ /* 0x004ea4000c1e1b00 */
[----:B--2---:R-:W-:-:S06]  /*01b0*/  IMAD.WIDE R8, R0, 0x4, R8 ;  /* 0x0000000400087825 */ /* 0x004fcc00078e0208 */
[----:B------:R-:W2:Y:S02]  /*01c0*/  LDG.E R8, desc[UR10][R8.64] ;  /* 0x0000000a08087981 */ /* 0x000ea4000c1e1900 */
[----:B--2---:R-:W-:-:S05]  /*01d0*/  FADD R5, |R8|, R5 ;  /* 0x0000000508057221 */ /* 0x004fca0000000200 */
[----:B------:R1:W-:Y:S04]  /*01e0*/  STG.E desc[UR10][R2.64], R5 ;  /* 0x0000000502007986 */ /* 0x0003e8000c10190a */
[----:B------:R-:W2:Y:S02]  /*01f0*/  LDG.E.64 R10, desc[UR10][R6.64+-0x38] ;  /* 0xffffc80a060a7981 */ /* 0x000ea4000c1e1b00 */
[----:B--2---:R-:W-:-:S06]  /*0200*/  IMAD.WIDE R10, R0, 0x4, R10 ;  /* 0x00000004000a7825 */ /* 0x004fcc00078e020a */
[----:B------:R-:W2:Y:S02]  /*0210*/  LDG.E R10, desc[UR10][R10.64] ;  /* 0x0000000a0a0a7981 */ /* 0x000ea4000c1e1900 */
[----:B--2---:R-:W-:-:S05]  /*0220*/  FADD R15, R5, |R10| ;  /* 0x4000000a050f7221 */ /* 0x004fca0000000000 */
[----:B------:R2:W-:Y:S04]  /*0230*/  STG.E desc[UR10][R2.64], R15 ;  /* 0x0000000f02007986 */ /* 0x0005e8000c10190a */
[----:B------:R-:W3:Y:S02]  /*0240*/  LDG.E.64 R12, desc[UR10][R6.64+-0x30] ;  /* 0xffffd00a060c7981 */ /* 0x000ee4000c1e1b00 */
[----:B---3--:R-:W-:-:S06]  /*0250*/  IMAD.WIDE R12, R0, 0x4, R12 ;  /* 0x00000004000c7825 */ /* 0x008fcc00078e020c */
[----:B------:R-:W3:Y:S02]  /*0260*/  LDG.E R12, desc[UR10][R12.64] ;  /* 0x0000000a0c0c7981 */ /* 0x000ee4000c1e1900 */
[----:B---3--:R-:W-:-:S05]  /*0270*/  FADD R17, R15, |R12| ;  /* 0x4000000c0f117221 */ /* 0x008fca0000000000 */
[----:B------:R3:W-:Y:S04]  /*0280*/  STG.E desc[UR10][R2.64], R17 ;  /* 0x0000001102007986 */ /* 0x0007e8000c10190a */
[----:B------:R-:W4:Y:S02]  /*0290*/  LDG.E.64 R8, desc[UR10][R6.64+-0x28] ;  /* 0xffffd80a06087981 */ /* 0x000f24000c1e1b00 */
[----:B----4-:R-:W-:-:S06]  /*02a0*/  IMAD.WIDE R8, R0, 0x4, R8 ;  /* 0x0000000400087825 */ /* 0x010fcc00078e0208 */
[----:B------:R-:W1:Y:S02]  /*02b0*/  LDG.E R8, desc[UR10][R8.64] ;  /* 0x0000000a08087981 */ /* 0x000e64000c1e1900 */
[----:B-1----:R-:W-:-:S05]  /*02c0*/  FADD R5, R17, |R8| ;  /* 0x4000000811057221 */ /* 0x002fca0000000000 */
[----:B------:R1:W-:Y:S04]  /*02d0*/  STG.E desc[UR10][R2.64], R5 ;  /* 0x0000000502007986 */ /* 0x0003e8000c10190a */
[----:B------:R-:W4:Y:S02]  /*02e0*/  LDG.E.64 R10, desc[UR10][R6.64+-0x20] ;  /* 0xffffe00a060a7981 */ /* 0x000f24000c1e1b00 */
[----:B----4-:R-:W-:-:S06]  /*02f0*/  IMAD.WIDE R10, R0, 0x4, R10 ;  /* 0x00000004000a7825 */ /* 0x010fcc00078e020a */
[----:B------:R-:W2:Y:S02]  /*0300*/  LDG.E R10, desc[UR10][R10.64] ;  /* 0x0000000a0a0a7981 */ /* 0x000ea4000c1e1900 */
[----:B--2---:R-:W-:-:S05]  /*0310*/  FADD R15, R5, |R10| ;  /* 0x4000000a050f7221 */ /* 0x004fca0000000000 */
[----:B------:R2:W-:Y:S04]  /*0320*/  STG.E desc[UR10][R2.64], R15 ;  /* 0x0000000f02007986 */ /* 0x0005e8000c10190a */
[----:B------:R-:W4:Y:S02]  /*0330*/  LDG.E.64 R12, desc[UR10][R6.64+-0x18] ;  /* 0xffffe80a060c7981 */ /* 0x000f24000c1e1b00 */
[----:B----4-:R-:W-:-:S06]  /*0340*/  IMAD.WIDE R12, R0, 0x4, R12 ;  /* 0x00000004000c7825 */ /* 0x010fcc00078e020c */
        /* <DEDUP_REMOVED lines=48> */
[----:B------:R-:W3:Y:S02]  /*0650*/  LDG.E.64 R8, desc[UR10][R6.64+0x38] ;  /* 0x0000380a06087981 */ /* 0x000ee4000c1e1b00 */
[----:B---3--:R-:W-:-:S06]  /*0660*/  IMAD.WIDE R8, R0, 0x4, R8 ;  /* 0x0000000400087825 */ /* 0x008fcc00078e0208 */
[----:B------:R-:W1:Y:S01]  /*0670*/  LDG.E R8, desc[UR10][R8.64] ;  /* 0x0000000a08087981 */ /* 0x000e62000c1e1900 */
[----:B------:R-:W-:Y:S01]  /*0680*/  UIADD3 UR9, UPT, UPT, UR9, 0x10, URZ ;  /* 0x0000001009097890 */ /* 0x000fe2000fffe0ff */
[----:B------:R-:W-:-:S03]  /*0690*/  IADD3 R6, P0, PT, R6, 0x80, RZ ;  /* 0x0000008006067810 */ /* 0x000fc60007f1e0ff */
[----:B------:R-:W-:Y:S01]  /*06a0*/  UISETP.NE.AND UP1, UPT, UR9, URZ, UPT ;  /* 0x000000ff0900728c */ /* 0x000fe2000bf25270 */
[----:B------:R-:W-:Y:S01]  /*06b0*/  IADD3.X R7, PT, PT, RZ, R7, RZ, P0, !PT ;  /* 0x00000007ff077210 */ /* 0x000fe200007fe4ff */
[----:B-1----:R-:W-:-:S05]  /*06c0*/  FADD R5, R17, |R8| ;  /* 0x4000000811057221 */ /* 0x002fca0000000000 */
[----:B------:R2:W-:Y:S02]  /*06d0*/  STG.E desc[UR10][R2.64], R5 ;  /* 0x0000000502007986 */ /* 0x0005e4000c10190a */
[----:B------:R-:W-:Y:S05]  /*06e0*/  BRA.U UP1, `(.L_x_2) ;  /* 0xfffffff901ac7547 */ /* 0x000fea000b83ffff */
.L_x_1:
[----:B------:R-:W-:Y:S05]  /*06f0*/  BRA.U !UP0, `(.L_x_0) ;  /* 0x0000000508707547 */ /* 0x000fea000b800000 */
[----:B------:R-:W-:Y:S02]  /*0700*/  UISETP.GE.U32.AND UP0, UPT, UR7, 0x8, UPT ;  /* 0x000000080700788c */ /* 0x000fe4000bf06070 */
[----:B------:R-:W-:-:S04]  /*0710*/  ULOP3.LUT UR5, UR6, 0x7, URZ, 0xc0, !UPT ;  /* 0x0000000706057892 */ /* 0x000fc8000f8ec0ff */
[----:B------:R-:W-:-:S03]  /*0720*/  UISETP.NE.AND UP1, UPT, UR5, URZ, UPT ;  /* 0x000000ff0500728c */ /* 0x000fc6000bf25270 */
[----:B------:R-:W-:Y:S08]  /*0730*/  BRA.U !UP0, `(.L_x_3) ;  /* 0x0000000108ac7547 */ /* 0x000ff0000b800000 */
[----:B------:R-:W1:Y:S02]  /*0740*/  LDC.64 R6, c[0x0][0x388] ;  /* 0x0000e200ff067b82 */ /* 0x000e640000000a00 */
[----:B-1----:R-:W-:-:S05]  /*0750*/  IMAD.WIDE.U32 R6, R4, 0x8, R6 ;  /* 0x0000000804067825 */ /* 0x002fca00078e0006 */
[----:B------:R-:W3:Y:S02]  /*0760*/  LDG.E.64 R8, desc[UR10][R6.64] ;  /* 0x0000000a06087981 */ /* 0x000ee4000c1e1b00 */
[----:B---3--:R-:W-:-:S06]  /*0770*/  IMAD.WIDE R8, R0, 0x4, R8 ;  /* 0x0000000400087825 */ /* 0x008fcc00078e0208 */
[----:B------:R-:W2:Y:S02]  /*0780*/  LDG.E R8, desc[UR10][R8.64] ;  /* 0x0000000a08087981 */ /* 0x000ea4000c1e1900 */
[----:B--2---:R-:W-:-:S05]  /*0790*/  FADD R5, R5, |R8| ;  /* 0x4000000805057221 */ /* 0x004fca0000000000 */
        /* <DEDUP_REMOVED lines=21> */
[----:B------:R-:W2:Y:S02]  /*08f0*/  LDG.E.64 R12, desc[UR10][R6.64+0x28] ;  /* 0x0000280a060c7981 */ /* 0x000ea4000c1e1b00 */
[----:B--2---:R-:W-:-:S06]  /*0900*/  IMAD.WIDE R12, R0, 0x4, R12 ;  /* 0x00000004000c7825 */ /* 0x004fcc00078e020c */
[----:B------:R-:W3:Y:S02]  /*0910*/  LDG.E R12, desc[UR10][R12.64] ;  /* 0x0000000a0c0c7981 */ /* 0x000ee4000c1e1900 */
[----:B---3--:R-:W-:-:S05]  /*0920*/  FADD R17, R15, |R12| ;  /* 0x4000000c0f117221 */ /* 0x008fca0000000000 */
[----:B------:R4:W-:Y:S04]  /*0930*/  STG.E desc[UR10][R2.64], R17 ;  /* 0x0000001102007986 */ /* 0x0009e8000c10190a */
[----:B------:R-:W2:Y:S02]  /*0940*/  LDG.E.64 R8, desc[UR10][R6.64+0x30] ;  /* 0x0000300a06087981 */ /* 0x000ea4000c1e1b00 */
[----:B--2---:R-:W-:-:S06]  /*0950*/  IMAD.WIDE R8, R0, 0x4, R8 ;  /* 0x0000000400087825 */ /* 0x004fcc00078e0208 */
[----:B------:R-:W2:Y:S02]  /*0960*/  LDG.E R8, desc[UR10][R8.64] ;  /* 0x0000000a08087981 */ /* 0x000ea4000c1e1900 */
[----:B--2---:R-:W-:-:S05]  /*0970*/  FADD R19, R17, |R8| ;  /* 0x4000000811137221 */ /* 0x004fca0000000000 */
[----:B------:R4:W-:Y:S04]  /*0980*/  STG.E desc[UR10][R2.64], R19 ;  /* 0x0000001302007986 */ /* 0x0009e8000c10190a */
[----:B------:R-:W2:Y:S02]  /*0990*/  LDG.E.64 R10, desc[UR10][R6.64+0x38] ;  /* 0x0000380a060a7981 */ /* 0x000ea4000c1e1b00 */
[----:B--2---:R-:W-:-:S06]  /*09a0*/  IMAD.WIDE R10, R0, 0x4, R10 ;  /* 0x00000004000a7825 */ /* 0x004fcc00078e020a */
[----:B------:R-:W1:Y:S01]  /*09b0*/  LDG.E R10, desc[UR10][R10.64] ;  /* 0x0000000a0a0a7981 */ /* 0x000e62000c1e1900 */
[----:B------:R-:W-:Y:S01]  /*09c0*/  IADD3 R4, PT, PT, R4, 0x8, RZ ;  /* 0x0000000804047810 */ /* 0x000fe20007ffe0ff */
[----:B-1----:R-:W-:-:S05]  /*09d0*/  FADD R5, R19, |R10| ;  /* 0x4000000a13057221 */ /* 0x002fca0000000000 */
[----:B------:R4:W-:Y:S02]  /*09e0*/  STG.E desc[UR10][R2.64], R5 ;  /* 0x0000000502007986 */ /* 0x0009e4000c10190a */
.L_x_3:
        /* <DEDUP_REMOVED lines=10> */
[----:B--2-4-:R-:W-:-:S05]  /*0a90*/  FADD R5, R5, |R8| ;  /* 0x4000000805057221 */ /* 0x014fca0000000000 */
        /* <DEDUP_REMOVED lines=17> */
.L_x_4:
[----:B------:R-:W-:Y:S05]  /*0bb0*/  BRA.U !UP1, `(.L_x_0) ;  /* 0x0000000109407547 */ /* 0x000fea000b800000 */
[----:B------:R-:W1:Y:S01]  /*0bc0*/  LDC.64 R6, c[0x0][0x388] ;  /* 0x0000e200ff067b82 */ /* 0x000e620000000a00 */
[----:B------:R-:W-:Y:S01]  /*0bd0*/  UIADD3 UR4, UPT, UPT, -UR4, URZ, URZ ;  /* 0x000000ff04047290 */ /* 0x000fe2000fffe1ff */
[----:B-1----:R-:W-:-:S03]  /*0be0*/  IMAD.WIDE.U32 R6, R4, 0x8, R6 ;  /* 0x0000000804067825 */ /* 0x002fc600078e0006 */
[----:B------:R-:W-:Y:S02]  /*0bf0*/  MOV R4, R6 ;  /* 0x0000000600047202 */ /* 0x000fe40000000f00 */
[----:B------:R-:W-:-:S07]  /*0c00*/  MOV R9, R7 ;  /* 0x0000000700097202 */ /* 0x000fce0000000f00 */
.L_x_5:
[----:B------:R-:W-:-:S05]  /*0c10*/  MOV R8, R4 ;  /* 0x0000000400087202 */ /* 0x000fca0000000f00 */
[----:B------:R-:W5:Y:S02]  /*0c20*/  LDG.E.64 R6, desc[UR10][R8.64] ;  /* 0x0000000a08067981 */ /* 0x000f64000c1e1b00 */
[----:B-----5:R-:W-:-:S06]  /*0c30*/  IMAD.WIDE R6, R0, 0x4, R6 ;  /* 0x0000000400067825 */ /* 0x020fcc00078e0206 */
[----:B------:R-:W2:Y:S01]  /*0c40*/  LDG.E R6, desc[UR10][R6.64] ;  /* 0x0000000a06067981 */ /* 0x000ea2000c1e1900 */
[----:B------:R-:W-:Y:S01]  /*0c50*/  UIADD3 UR4, UPT, UPT, UR4, 0x1, URZ ;  /* 0x0000000104047890 */ /* 0x000fe2000fffe0ff */
[----:B------:R-:W-:-:S03]  /*0c60*/  IADD3 R4, P0, PT, R4, 0x8, RZ ;  /* 0x0000000804047810 */ /* 0x000fc60007f1e0ff */
[----:B------:R-:W-:Y:S01]  /*0c70*/  UISETP.NE.AND UP0, UPT, UR4, URZ, UPT ;  /* 0x000000ff0400728c */ /* 0x000fe2000bf05270 */
[----:B------:R-:W-:Y:S01]  /*0c80*/  IADD3.X R9, PT, PT, RZ, R9, RZ, P0, !PT ;  /* 0x00000009ff097210 */ /* 0x000fe200007fe4ff */
[----:B-1234-:R-:W-:-:S05]  /*0c90*/  FADD R5, |R6|, R5 ;  /* 0x0000000506057221 */ /* 0x01efca0000000200 */
[----:B------:R1:W-:Y:S02]  /*0ca0*/  STG.E desc[UR10][R2.64], R5 ;  /* 0x0000000502007986 */ /* 0x0003e4000c10190a */
[----:B------:R-:W-:Y:S05]  /*0cb0*/  BRA.U UP0, `(.L_x_5) ;  /* 0xfffffffd00d47547 */ /* 0x000fea000b83ffff */
.L_x_0:
[----:B------:R-:W5:Y:S08]  /*0cc0*/  LDC R7, c[0x0][0x3a0] ;  /* 0x0000e800ff077b82 */ /* 0x000f700000000800 */
[----:B------:R-:W-:Y:S01]  /*0cd0*/  BAR.SYNC.DEFER_BLOCKING 0x0 ;  /* 0x0000000000007b1d */ /* 0x000fe20000010000 */
[----:B-----5:R-:W-:-:S13]  /*0ce0*/  ISETP.GE.AND P0, PT, R7, 0x1, PT ;  /* 0x000000010700780c */ /* 0x020fda0003f06270 */
[----:B------:R-:W-:Y:S05]  /*0cf0*/  @!P0 EXIT ;  /* 0x000000000000894d */ /* 0x000fea0003800000 */
[C---:B------:R-:W-:Y:S01]  /*0d00*/  ISETP.GE.U32.AND P1, PT, R7.reuse, 0x10, PT ;  /* 0x000000100700780c */ /* 0x040fe20003f26070 */
[----:B------:R0:W5:Y:S01]  /*0d10*/  LDG.E R11, desc[UR10][R2.64] ;  /* 0x0000000a020b7981 */ /* 0x000162000c1e1900 */
[----:B------:R-:W-:Y:S01]  /*0d20*/  LOP3.LUT R9, R7, 0xf, RZ, 0xc0, !PT ;  /* 0x0000000f07097812 */ /* 0x000fe200078ec0ff */
[----:B------:R-:W-:-:S03]  /*0d30*/  HFMA2 R6, -RZ, RZ, 0, 0 ;  /* 0x00000000ff067431 */ /* 0x000fc600000001ff */
[----:B------:R-:W-:-:S07]  /*0d40*/  ISETP.NE.AND P0, PT, R9, RZ, PT ;  /* 0x000000ff0900720c */ /* 0x000fce0003f05270 */
[----:B0-----:R-:W-:Y:S06]  /*0d50*/  @!P1 BRA `(.L_x_6) ;  /* 0x0000000400709947 */ /* 0x001fec0003800000 */
[----:B------:R-:W0:Y:S01]  /*0d60*/  LDCU.64 UR4, c[0x0][0x390] ;  /* 0x00007200ff0477ac */ /* 0x000e220008000a00 */
[----:B------:R-:W-:-:S04]  /*0d70*/  LOP3.LUT R6, R7, 0x7ffffff0, RZ, 0xc0, !PT ;  /* 0x7ffffff007067812 */ /* 0x000fc800078ec0ff */
[----:B------:R-:W-:Y:S01]  /*0d80*/  IADD3 R8, PT, PT, -R6, RZ, RZ ;  /* 0x000000ff06087210 */ /* 0x000fe20007ffe1ff */
[----:B0-----:R-:W-:-:S04]  /*0d90*/  UIADD3 UR4, UP0, UPT, UR4, 0x40, URZ ;  /* 0x0000004004047890 */ /* 0x001fc8000ff1e0ff */
[----:B------:R-:W-:Y:S02]  /*0da0*/  UIADD3.X UR5, UPT, UPT, URZ, UR5, URZ, UP0, !UPT ;  /* 0x00000005ff057290 */ /* 0x000fe400087fe4ff */
[----:B------:R-:W-:-:S04]  /*0db0*/  MOV R4, UR4 ;  /* 0x0000000400047c02 */ /* 0x000fc80008000f00 */
[----:B-1234-:R-:W-:-:S07]  /*0dc0*/  MOV R5, UR5 ;  /* 0x0000000500057c02 */ /* 0x01efce0008000f00 */
.L_x_7:
[----:B------:R-:W2:Y:S02]  /*0dd0*/  LDG.E.64 R12, desc[UR10][R4.64+-0x40] ;  /* 0xffffc00a040c7981 */ /* 0x000ea4000c1e1b00 */
[----:B--2---:R-:W-:-:S06]  /*0de0*/  IMAD.WIDE R12, R0, 0x4, R12 ;  /* 0x00000004000c7825 */ /* 0x004fcc00078e020c */
[----:B------:R-:W2:Y:S02]  /*0df0*/  LDG.E R12, desc[UR10][R12.64] ;  /* 0x0000000a0c0c7981 */ /* 0x000ea4000c1e1900 */
[----:B0-2--5:R-:W-:-:S05]  /*0e00*/  FADD R17, |R12|, R11 ;  /* 0x0000000b0c117221 */ /* 0x025fca0000000200 */
        /* <DEDUP_REMOVED lines=13> */
[----:B------:R-:W0:Y:S02]  /*0ee0*/  LDG.E R12, desc[UR10][R12.64] ;  /* 0x0000000a0c0c7981 */ /* 0x000e24000c1e1900 */
[----:B0-----:R-:W-:-:S05]  /*0ef0*/  FADD R17, R21, |R12| ;  /* 0x4000000c15117221 */ /* 0x001fca0000000000 */
[----:B------:R0:W-:Y:S04]  /*0f00*/  STG.E desc[UR10][R2.64], R17 ;  /* 0x0000001102007986 */ /* 0x0001e8000c10190a */
[----:B------:R-:W3:Y:S02]  /*0f10*/  LDG.E.64 R10, desc[UR10][R4.64+-0x20] ;  /* 0xffffe00a040a7981 */ /* 0x000ee4000c1e1b00 */
[----:B---3--:R-:W-:-:S06]  /*0f20*/  IMAD.WIDE R10, R0, 0x4, R10 ;  /* 0x00000004000a7825 */ /* 0x008fcc00078e020a */
[----:B------:R-:W1:Y:S02]  /*0f30*/  LDG.E R10, desc[UR10][R10.64] ;  /* 0x0000000a0a0a7981 */ /* 0x000e64000c1e1900 */
[----:B-1----:R-:W-:-:S05]  /*0f40*/  FADD R19, R17, |R10| ;  /* 0x4000000a11137221 */ /* 0x002fca0000000000 */
[----:B------:R1:W-:Y:S04]  /*0f50*/  STG.E desc[UR10][R2.64], R19 ;  /* 0x0000001302007986 */ /* 0x0003e8000c10190a */
[----:B------:R-:W3:Y:S02]  /*0f60*/  LDG.E.64 R14, desc[UR10][R4.64+-0x18] ;  /* 0xffffe80a040e7981 */ /* 0x000ee4000c1e1b00 */
[----:B---3--:R-:W-:-:S06]  /*0f70*/  IMAD.WIDE R14, R0, 0x4, R14 ;  /* 0x00000004000e7825 */ /* 0x008fcc00078e020e */
        /* <DEDUP_REMOVED lines=48> */
[----:B------:R-:W2:Y:S01]  /*1280*/  LDG.E.64 R12, desc[UR10][R4.64+0x38] ;  /* 0x0000380a040c7981 */ /* 0x000ea2000c1e1b00 */
[----:B------:R-:W-:Y:S01]  /*1290*/  IADD3 R8, PT, PT, R8, 0x10, RZ ;  /* 0x0000001008087810 */ /* 0x000fe20007ffe0ff */
[----:B--2---:R-:W-:-:S06]  /*12a0*/  IMAD.WIDE R12, R0, 0x4, R12 ;  /* 0x00000004000c7825 */ /* 0x004fcc00078e020c */
[----:B------:R-:W2:Y:S01]  /*12b0*/  LDG.E R12, desc[UR10][R12.64] ;  /* 0x0000000a0c0c7981 */ /* 0x000ea2000c1e1900 */
[----:B------:R-:W-:Y:S02]  /*12c0*/  ISETP.NE.AND P1, PT, R8, RZ, PT ;  /* 0x000000ff0800720c */ /* 0x000fe40003f25270 */
[----:B------:R-:W-:-:S04]  /*12d0*/  IADD3 R4, P2, PT, R4, 0x80, RZ ;  /* 0x0000008004047810 */ /* 0x000fc80007f5e0ff */
[----:B------:R-:W-:Y:S01]  /*12e0*/  IADD3.X R5, PT, PT, RZ, R5, RZ, P2, !PT ;  /* 0x00000005ff057210 */ /* 0x000fe200017fe4ff */
[----:B--2---:R-:W-:-:S05]  /*12f0*/  FADD R11, R21, |R12| ;  /* 0x4000000c150b7221 */ /* 0x004fca0000000000 */
[----:B------:R0:W-:Y:S01]  /*1300*/  STG.E desc[UR10][R2.64], R11 ;  /* 0x0000000b02007986 */ /* 0x0001e2000c10190a */
[----:B------:R-:W-:Y:S05]  /*1310*/  @P1 BRA `(.L_x_7) ;  /* 0xfffffff800ac1947 */ /* 0x000fea000383ffff */
.L_x_6:
[----:B------:R-:W-:Y:S05]  /*1320*/  @!P0 EXIT ;  /* 0x000000000000894d */ /* 0x000fea0003800000 */
[----:B------:R-:W-:Y:S02]  /*1330*/  ISETP.GE.U32.AND P0, PT, R9, 0x8, PT ;  /* 0x000000080900780c */ /* 0x000fe40003f06070 */
[----:B------:R-:W-:-:S04]  /*1340*/  LOP3.LUT R14, R7, 0x7, RZ, 0xc0, !PT ;  /* 0x00000007070e7812 */ /* 0x000fc800078ec0ff */
[----:B------:R-:W-:-:S07]  /*1350*/  ISETP.NE.AND P1, PT, R14, RZ, PT ;  /* 0x000000ff0e00720c */ /* 0x000fce0003f25270 */
[----:B------:R-:W-:Y:S06]  /*1360*/  @!P0 BRA `(.L_x_8) ;  /* 0x0000000000ac8947 */ /* 0x000fec0003800000 */
[----:B-1234-:R-:W1:Y:S02]  /*1370*/  LDC.64 R4, c[0x0][0x390] ;  /* 0x0000e400ff047b82 */ /* 0x01ee640000000a00 */
[----:B-1----:R-:W-:-:S05]  /*1380*/  IMAD.WIDE.U32 R4, R6, 0x8, R4 ;  /* 0x0000000806047825 */ /* 0x002fca00078e0004 */
[----:B------:R-:W2:Y:S02]  /*1390*/  LDG.E.64 R8, desc[UR10][R4.64] ;  /* 0x0000000a04087981 */ /* 0x000ea4000c1e1b00 */
[----:B--2---:R-:W-:-:S06]  /*13a0*/  IMAD.WIDE R8, R0, 0x4, R8 ;  /* 0x0000000400087825 */ /* 0x004fcc00078e0208 */
[----:B------:R-:W2:Y:S02]  /*13b0*/  LDG.E R8, desc[UR10][R8.64] ;  /* 0x0000000a08087981 */ /* 0x000ea4000c1e1900 */
[----:B--2--5:R-:W-:-:S05]  /*13c0*/  FADD R15, R11, |R8| ;  /* 0x400000080b0f7221 */ /* 0x024fca0000000000 */
[----:B------:R1:W-:Y:S04]  /*13d0*/  STG.E desc[UR10][R2.64], R15 ;  /* 0x0000000f02007986 */ /* 0x0003e8000c10190a */
[----:B0-----:R-:W2:Y:S02]  /*13e0*/  LDG.E.64 R10, desc[UR10][R4.64+0x8] ;  /* 0x0000080a040a7981 */ /* 0x001ea4000c1e1b00 */
        /* <DEDUP_REMOVED lines=29> */
[----:B------:R-:W0:Y:S02]  /*15c0*/  LDG.E.64 R10, desc[UR10][R4.64+0x38] ;  /* 0x0000380a040a7981 */ /* 0x000e24000c1e1b00 */
[----:B0-----:R-:W-:-:S06]  /*15d0*/  IMAD.WIDE R16, R0, 0x4, R10 ;  /* 0x0000000400107825 */ /* 0x001fcc00078e020a */
[----:B------:R-:W3:Y:S01]  /*15e0*/  LDG.E R16, desc[UR10][R16.64] ;  /* 0x0000000a10107981 */ /* 0x000ee2000c1e1900 */
[----:B------:R-:W-:Y:S01]  /*15f0*/  IADD3 R6, PT, PT, R6, 0x8, RZ ;  /* 0x0000000806067810 */ /* 0x000fe20007ffe0ff */
[----:B---3--:R-:W-:-:S05]  /*1600*/  FADD R11, R15, |R16| ;  /* 0x400000100f0b7221 */ /* 0x008fca0000000000 */
[----:B------:R2:W-:Y:S02]  /*1610*/  STG.E desc[UR10][R2.64], R11 ;  /* 0x0000000b02007986 */ /* 0x0005e4000c10190a */
.L_x_8:
        /* <DEDUP_REMOVED lines=24> */
[----:B------:R-:W2:Y:S01]  /*17a0*/  LDG.E R8, desc[UR10][R8.64] ;  /* 0x0000000a08087981 */ /* 0x000ea2000c1e1900 */
[----:B------:R-:W-:Y:S01]  /*17b0*/  IADD3 R6, PT, PT, R6, 0x4, RZ ;  /* 0x0000000406067810 */ /* 0x000fe20007ffe0ff */
[----:B--2---:R-:W-:-:S05]  /*17c0*/  FADD R11, R19, |R8| ;  /* 0x40000008130b7221 */ /* 0x004fca0000000000 */
[----:B------:R1:W-:Y:S02]  /*17d0*/  STG.E desc[UR10][R2.64], R11 ;  /* 0x0000000b02007986 */ /* 0x0003e4000c10190a */
.L_x_9:
[----:B------:R-:W-:Y:S05]  /*17e0*/  @!P1 EXIT ;  /* 0x000000000000994d */ /* 0x000fea0003800000 */
[----:B-1234-:R-:W1:Y:S01]  /*17f0*/  LDC.64 R4, c[0x0][0x390] ;  /* 0x0000e400ff047b82 */ /* 0x01ee620000000a00 */
[----:B------:R-:W-:Y:S01]  /*1800*/  IADD3 R8, PT, PT, -R7, RZ, RZ ;  /* 0x000000ff07087210 */ /* 0x000fe20007ffe1ff */
[----:B-1----:R-:W-:-:S03]  /*1810*/  IMAD.WIDE.U32 R4, R6, 0x8, R4 ;  /* 0x0000000806047825 */ /* 0x002fc600078e0004 */
[----:B------:R-:W-:Y:S02]  /*1820*/  MOV R6, R4 ;  /* 0x0000000400067202 */ /* 0x000fe40000000f00 */
[----:B------:R-:W-:-:S07]  /*1830*/  MOV R7, R5 ;  /* 0x0000000500077202 */ /* 0x000fce0000000f00 */
.L_x_10:
[----:B------:R-:W2:Y:S01]  /*1840*/  LDG.E.64 R4, desc[UR10][R6.64] ;  /* 0x0000000a06047981 */ /* 0x000ea2000c1e1b00 */
[----:B------:R-:W-:Y:S01]  /*1850*/  IADD3 R8, PT, PT, R8, 0x1, RZ ;  /* 0x0000000108087810 */ /* 0x000fe20007ffe0ff */
[----:B--2---:R-:W-:-:S06]  /*1860*/  IMAD.WIDE R4, R0, 0x4, R4 ;  /* 0x0000000400047825 */ /* 0x004fcc00078e0204 */
[----:B------:R-:W0:Y:S01]  /*1870*/  LDG.E R4, desc[UR10][R4.64] ;  /* 0x0000000a04047981 */ /* 0x000e22000c1e1900 */
[----:B------:R-:W-:Y:S02]  /*1880*/  ISETP.NE.AND P0, PT, R8, RZ, PT ;  /* 0x000000ff0800720c */ /* 0x000fe40003f05270 */
[----:B------:R-:W-:-:S04]  /*1890*/  IADD3 R6, P1, PT, R6, 0x8, RZ ;  /* 0x0000000806067810 */ /* 0x000fc80007f3e0ff */
[----:B------:R-:W-:Y:S01]  /*18a0*/  IADD3.X R7, PT, PT, RZ, R7, RZ, P1, !PT ;  /* 0x00000007ff077210 */ /* 0x000fe20000ffe4ff */
[----:B01---5:R-:W-:-:S05]  /*18b0*/  FADD R11, |R4|, R11 ;  /* 0x0000000b040b7221 */ /* 0x023fca0000000200 */
[----:B------:R1:W-:Y:S01]  /*18c0*/  STG.E desc[UR10][R2.64], R11 ;  /* 0x0000000b02007986 */ /* 0x0003e2000c10190a */
[----:B------:R-:W-:Y:S05]  /*18d0*/  @P0 BRA `(.L_x_10) ;  /* 0xfffffffc00d80947 */ /* 0x000fea000383ffff */
[----:B------:R-:W-:Y:S05]  /*18e0*/  EXIT ;  /* 0x000000000000794d */ /* 0x000fea0003800000 */
.L_x_11:
[----:B------:R-:W-:-:S00]  /*18f0*/  BRA `(.L_x_11) ;  /* 0xfffffffc00fc7947 */ /* 0x000fc0000383ffff */
[----:B------:R-:W-:-:S00]  /*1900*/  NOP ;  /* 0x0000000000007918 */ /* 0x000fc00000000000 */
[----:B------:R-:W-:-:S00]  /*1910*/  NOP ;  /* 0x0000000000007918 */ /* 0x000fc00000000000 */
[----:B------:R-:W-:-:S00]  /*1920*/  NOP ;  /* 0x0000000000007918 */ /* 0x000fc00000000000 */
[----:B------:R-:W-:-:S00]  /*1930*/  NOP ;  /* 0x0000000000007918 */ /* 0x000fc00000000000 */
[----:B------:R-:W-:-:S00]  /*1940*/  NOP ;  /* 0x0000000000007918 */ /* 0x000fc00000000000 */
[----:B------:R-:W-:-:S00]  /*1950*/  NOP ;  /* 0x0000000000007918 */ /* 0x000fc00000000000 */
[----:B------:R-:W-:-:S00]  /*1960*/  NOP ;  /* 0x0000000000007918 */ /* 0x000fc00000000000 */
[----:B------:R-:W-:-:S00]  /*1970*/  NOP ;  /* 0x0000000000007918 */ /* 0x000fc00000000000 */
.L_x_134:


//--------------------- .text.learn_1d            --------------------------
	.section	.text.learn_1d,"ax",@progbits
	.align	128
        .global         learn_1d
        .type           learn_1d,@function
        .size           learn_1d,(.L_x_130 - learn_1d)
        .other          learn_1d,@"STO_CUDA_ENTRY STV_DEFAULT"
learn_1d:
.text.learn_1d:
[----:B------:R-:W-:Y:S01]  /*0000*/  LDC R1, c[0x0][0x37c] ;  /* 0x0000df00ff017b82 */ /* 0x000fe20000000800 */
[----:B------:R-:W0:Y:S07]  /*0010*/  S2R R5, SR_CTAID.X ;  /* 0x0000000000057919 */ /* 0x000e2e0000002500 */
[----:B------:R-:W1:Y:S01]  /*0020*/  LDC R2, c[0x0][0x39c] ;  /* 0x0000e700ff027b82 */ /* 0x000e620000000800 */
[----:B------:R-:W0:Y:S01]  /*0030*/  LDCU UR4, c[0x0][0x360] ;  /* 0x00006c00ff0477ac */ /* 0x000e220008000800 */
[----:B------:R-:W0:Y:S01]  /*0040*/  S2R R0, SR_TID.X ;  /* 0x0000000000007919 */ /* 0x000e220000002100 */
[----:B------:R-:W2:Y:S01]  /*0050*/  LDCU UR5, c[0x0][0x394] ;  /* 0x00007280ff0577ac */ /* 0x000ea20008000800 */
[----:B-1----:R-:W-:Y:S01]  /*0060*/  ISETP.GE.AND P0, PT, R2, 0x1, PT ;  /* 0x000000010200780c */ /* 0x002fe20003f06270 */
[----:B0-----:R-:W-:-:S05]  /*0070*/  IMAD R5, R5, UR4, R0 ;  /* 0x0000000405057c24 */ /* 0x001fca000f8e0200 */
[----:B--2---:R-:W-:-:S13]  /*0080*/  ISETP.GE.OR P0, PT, R5, UR5, !P0 ;  /* 0x0000000505007c0c */ /* 0x004fda000c706670 */
[----:B------:R-:W-:Y:S05]  /*0090*/  @P0 EXIT ;  /* 0x000000000000094d */ /* 0x000fea0003800000 */
[----:B------:R-:W0:Y:S01]  /*00a0*/  LDC.64 R10, c[0x0][0x380] ;  /* 0x0000e000ff0a7b82 */ /* 0x000e220000000a00 */
[----:B------:R-:W1:Y:S01]  /*00b0*/  LDCU.64 UR6, c[0x0][0x358] ;  /* 0x00006b00ff0677ac */ /* 0x000e620008000a00 */
[----:B0-----:R-:W-:-:S05]  /*00c0*/  IMAD.WIDE R10, R5, 0x4, R10 ;  /* 0x00000004050a7825 */ /* 0x001fca00078e020a */
[----:B-1----:R0:W5:Y:S01]  /*00d0*/  LDG.E R9, desc[UR6][R10.64] ;  /* 0x000000060a097981 */ /* 0x002162000c1e1900 */
[----:B------:R-:W1:Y:S01]  /*00e0*/  LDC R0, c[0x0][0x398] ;  /* 0x0000e600ff007b82 */ /* 0x000e620000000800 */
[C---:B------:R-:W-:Y:S01]  /*00f0*/  ISETP.GE.U32.AND P0, PT, R2.reuse, 0x8, PT ;  /* 0x000000080200780c */ /* 0x040fe20003f06070 */
[----:B------:R-:W-:Y:S01]  /*0100*/  HFMA2 R6, -RZ, RZ, 0, 0 ;  /* 0x00000000ff067431 */ /* 0x000fe200000001ff */
[----:B------:R-:W-:-:S11]  /*0110*/  LOP3.LUT R19, R2, 0x7, RZ, 0xc0, !PT ;  /* 0x0000000702137812 */ /* 0x000fd600078ec0ff */
[----:B0-----:R-:W-:Y:S05]  /*0120*/  @!P0 BRA `(.L_x_12) ;  /* 0x0000000800948947 */ /* 0x001fea0003800000 */
[----:B------:R-:W0:Y:S01]  /*0130*/  LDCU.64 UR4, c[0x0][0x388] ;  /* 0x00007100ff0477ac */ /* 0x000e220008000a00 */
[----:B------:R-:W2:Y:S01]  /*0140*/  LDC R18, c[0x0][0x398] ;  /* 0x0000e600ff127b82 */ /* 0x000ea20000000800 */
[----:B------:R-:W-:Y:S01]  /*0150*/  LOP3.LUT R6, R2, 0x7ffffff8, RZ, 0xc0, !PT ;  /* 0x7ffffff802067812 */ /* 0x000fe200078ec0ff */
[----:B------:R-:W3:Y:S03]  /*0160*/  LDCU UR8, c[0x0][0x390] ;  /* 0x00007200ff0877ac */ /* 0x000ee60008000800 */
[----:B------:R-:W-:Y:S01]  /*0170*/  IADD3 R17, PT, PT, -R6, RZ, RZ ;  /* 0x000000ff06117210 */ /* 0x000fe20007ffe1ff */
[----:B0-----:R-:W-:-:S04]  /*0180*/  UIADD3 UR4, UP0, UPT, UR4, 0x20, URZ ;  /* 0x0000002004047890 */ /* 0x001fc8000ff1e0ff */
[----:B------:R-:W-:Y:S02]  /*0190*/  UIADD3.X UR5, UPT, UPT, URZ, UR5, URZ, UP0, !UPT ;  /* 0x00000005ff057290 */ /* 0x000fe400087fe4ff */
[----:B------:R-:W-:-:S04]  /*01a0*/  MOV R14, UR4 ;  /* 0x00000004000e7c02 */ /* 0x000fc80008000f00 */
[----:B---3--:R-:W-:-:S07]  /*01b0*/  MOV R15, UR5 ;  /* 0x00000005000f7c02 */ /* 0x008fce0008000f00 */
.L_x_29:
[----:B------:R-:W3:Y:S01]  /*01c0*/  LDG.E.64 R2, desc[UR6][R14.64+-0x20] ;  /* 0xffffe0060e027981 */ /* 0x000ee2000c1e1b00 */
[----:B0-2---:R-:W0:Y:S01]  /*01d0*/  MUFU.RCP R7, R18 ;  /* 0x0000001200077308 */ /* 0x005e220000001000 */
[----:B---3--:R-:W-:-:S05]  /*01e0*/  IMAD.WIDE R12, R5, 0x4, R2 ;  /* 0x00000004050c7825 */ /* 0x008fca00078e0202 */
[----:B------:R-:W2:Y:S01]  /*01f0*/  LDG.E R3, desc[UR6][R12.64] ;  /* 0x000000060c037981 */ /* 0x000ea2000c1e1900 */
[----:B0-----:R-:W-:Y:S01]  /*0200*/  FFMA R2, R7, -R18, 1 ;  /* 0x3f80000007027423 */ /* 0x001fe20000000812 */
[----:B------:R-:W-:Y:S01]  /*0210*/  IADD3 R17, PT, PT, R17, 0x8, RZ ;  /* 0x0000000811117810 */ /* 0x000fe20007ffe0ff */
[----:B------:R-:W-:Y:S02]  /*0220*/  BSSY.RECONVERGENT B2, `(.L_x_13) ;  /* 0x000000b000027945 */ /* 0x000fe40003800200 */
[----:B------:R-:W-:Y:S01]  /*0230*/  FFMA R2, R7, R2, R7 ;  /* 0x0000000207027223 */ /* 0x000fe20000000007 */
[----:B------:R-:W-:Y:S01]  /*0240*/  ISETP.NE.AND P2, PT, R17, RZ, PT ;  /* 0x000000ff1100720c */ /* 0x000fe20003f45270 */
[----:B--2---:R-:W-:-:S04]  /*0250*/  FMUL R3, R3, UR8 ;  /* 0x0000000803037c20 */ /* 0x004fc80008400000 */
[----:B------:R-:W0:Y:S01]  /*0260*/  FCHK P0, R3, R18 ;  /* 0x0000001203007302 */ /* 0x000e220000000000 */
[----:B------:R-:W-:-:S04]  /*0270*/  FFMA R7, R3, R2, RZ ;  /* 0x0000000203077223 */ /* 0x000fc800000000ff */
[----:B------:R-:W-:-:S04]  /*0280*/  FFMA R4, R7, -R18, R3 ;  /* 0x8000001207047223 */ /* 0x000fc80000000003 */
[----:B------:R-:W-:Y:S01]  /*0290*/  FFMA R2, R2, R4, R7 ;  /* 0x0000000402027223 */ /* 0x000fe20000000007 */
[----:B0-----:R-:W-:Y:S06]  /*02a0*/  @!P0 BRA `(.L_x_14) ;  /* 0x0000000000088947 */ /* 0x001fec0003800000 */
[----:B------:R-:W-:-:S07]  /*02b0*/  MOV R4, 0x2d0 ;  /* 0x000002d000047802 */ /* 0x000fce0000000f00 */
[----:B-1---5:R-:W-:Y:S05]  /*02c0*/  CALL.REL.NOINC `($__internal_0_$__cuda_sm3x_div_rn_noftz_f32_slowpath) ;  /* 0x0000001000d47944 */ /* 0x022fea0003c00000 */
.L_x_14:
[----:B------:R-:W-:Y:S05]  /*02d0*/  BSYNC.RECONVERGENT B2 ;  /* 0x0000000000027941 */ /* 0x000fea0003800200 */
.L_x_13:
[----:B-----5:R-:W-:-:S05]  /*02e0*/  FADD R9, -R2, R9 ;  /* 0x0000000902097221 */ /* 0x020fca0000000100 */
[----:B------:R0:W-:Y:S04]  /*02f0*/  STG.E desc[UR6][R10.64], R9 ;  /* 0x000000090a007986 */ /* 0x0001e8000c101906 */
[----:B------:R-:W2:Y:S02]  /*0300*/  LDG.E.64 R2, desc[UR6][R14.64+-0x18] ;  /* 0xffffe8060e027981 */ /* 0x000ea4000c1e1b00 */
[----:B--2---:R-:W-:-:S06]  /*0310*/  IMAD.WIDE R12, R5, 0x4, R2 ;  /* 0x00000004050c7825 */ /* 0x004fcc00078e0202 */
[----:B------:R-:W2:Y:S01]  /*0320*/  LDG.E R12, desc[UR6][R12.64] ;  /* 0x000000060c0c7981 */ /* 0x000ea2000c1e1900 */
[----:B------:R-:W3:Y:S01]  /*0330*/  MUFU.RCP R3, R18 ;  /* 0x0000001200037308 */ /* 0x000ee20000001000 */
[----:B------:R-:W-:Y:S01]  /*0340*/  BSSY.RECONVERGENT B2, `(.L_x_15) ;  /* 0x000000c000027945 */ /* 0x000fe20003800200 */
[----:B---3--:R-:W-:-:S04]  /*0350*/  FFMA R2, R3, -R18, 1 ;  /* 0x3f80000003027423 */ /* 0x008fc80000000812 */
[----:B------:R-:W-:Y:S01]  /*0360*/  FFMA R2, R3, R2, R3 ;  /* 0x0000000203027223 */ /* 0x000fe20000000003 */
[----:B--2---:R-:W-:-:S04]  /*0370*/  FMUL R7, R12, UR8 ;  /* 0x000000080c077c20 */ /* 0x004fc80008400000 */
[----:B------:R-:W2:Y:S01]  /*0380*/  FCHK P0, R7, R18 ;  /* 0x0000001207007302 */ /* 0x000ea20000000000 */
[----:B------:R-:W-:-:S04]  /*0390*/  FFMA R3, R2, R7, RZ ;  /* 0x0000000702037223 */ /* 0x000fc800000000ff */
[----:B------:R-:W-:-:S04]  /*03a0*/  FFMA R4, R3, -R18, R7 ;  /* 0x8000001203047223 */ /* 0x000fc80000000007 */
[----:B------:R-:W-:Y:S01]  /*03b0*/  FFMA R2, R2, R4, R3 ;  /* 0x0000000402027223 */ /* 0x000fe20000000003 */
[----:B0-2---:R-:W-:Y:S06]  /*03c0*/  @!P0 BRA `(.L_x_16) ;  /* 0x00000000000c8947 */ /* 0x005fec0003800000 */
[----:B------:R-:W-:Y:S02]  /*03d0*/  MOV R3, R7 ;  /* 0x0000000700037202 */ /* 0x000fe40000000f00 */
[----:B------:R-:W-:-:S07]  /*03e0*/  MOV R4, 0x400 ;  /* 0x0000040000047802 */ /* 0x000fce0000000f00 */
[----:B-1----:R-:W-:Y:S05]  /*03f0*/  CALL.REL.NOINC `($__internal_0_$__cuda_sm3x_div_rn_noftz_f32_slowpath) ;  /* 0x0000001000887944 */ /* 0x002fea0003c00000 */
.L_x_16:
[----:B------:R-:W-:Y:S05]  /*0400*/  BSYNC.RECONVERGENT B2 ;  /* 0x0000000000027941 */ /* 0x000fea0003800200 */
.L_x_15:
[----:B------:R-:W-:-:S05]  /*0410*/  FADD R9, R9, -R2 ;  /* 0x8000000209097221 */ /* 0x000fca0000000000 */
        /* <DEDUP_REMOVED lines=17> */
.L_x_18:
[----:B------:R-:W-:Y:S05]  /*0530*/  BSYNC.RECONVERGENT B2 ;  /* 0x0000000000027941 */ /* 0x000fea0003800200 */
.L_x_17:
        /* <DEDUP_REMOVED lines=18> */
.L_x_20:
[----:B------:R-:W-:Y:S05]  /*0660*/  BSYNC.RECONVERGENT B2 ;  /* 0x0000000000027941 */ /* 0x000fea0003800200 */
.L_x_19:
        /* <DEDUP_REMOVED lines=18> */
.L_x_22:
[----:B------:R-:W-:Y:S05]  /*0790*/  BSYNC.RECONVERGENT B2 ;  /* 0x0000000000027941 */ /* 0x000fea0003800200 */
.L_x_21:
        /* <DEDUP_REMOVED lines=18> */
.L_x_24:
[----:B------:R-:W-:Y:S05]  /*08c0*/  BSYNC.RECONVERGENT B2 ;  /* 0x0000000000027941 */ /* 0x000fea0003800200 */
.L_x_23:
        /* <DEDUP_REMOVED lines=18> */
.L_x_26:
[----:B------:R-:W-:Y:S05]  /*09f0*/  BSYNC.RECONVERGENT B2 ;  /* 0x0000000000027941 */ /* 0x000fea0003800200 */
.L_x_25:
        /* <DEDUP_REMOVED lines=18> */
.L_x_28:
[----:B------:R-:W-:Y:S05]  /*0b20*/  BSYNC.RECONVERGENT B2 ;  /* 0x0000000000027941 */ /* 0x000fea0003800200 */
.L_x_27:
[----:B------:R-:W-:Y:S01]  /*0b30*/  FADD R9, R9, -R2 ;  /* 0x8000000209097221 */ /* 0x000fe20000000000 */
[----:B------:R-:W-:-:S04]  /*0b40*/  IADD3 R14, P0, PT, R14, 0x40, RZ ;  /* 0x000000400e0e7810 */ /* 0x000fc80007f1e0ff */
[----:B------:R0:W-:Y:S01]  /*0b50*/  STG.E desc[UR6][R10.64], R9 ;  /* 0x000000090a007986 */ /* 0x0001e2000c101906 */
[----:B------:R-:W-:Y:S01]  /*0b60*/  IADD3.X R15, PT, PT, RZ, R15, RZ, P0, !PT ;  /* 0x0000000fff0f7210 */ /* 0x000fe200007fe4ff */
[----:B------:R-:W-:Y:S07]  /*0b70*/  @P2 BRA `(.L_x_29) ;  /* 0xfffffff400902947 */ /* 0x000fee000383ffff */
.L_x_12:
[----:B------:R-:W-:-:S13]  /*0b80*/  ISETP.NE.AND P0, PT, R19, RZ, PT ;  /* 0x000000ff1300720c */ /* 0x000fda0003f05270 */
[----:B------:R-:W-:Y:S05]  /*0b90*/  @!P0 EXIT ;  /* 0x000000000000894d */ /* 0x000fea0003800000 */
[----:B------:R-:W2:Y:S01]  /*0ba0*/  LDCU UR4, c[0x0][0x39c] ;  /* 0x00007380ff0477ac */ /* 0x000ea20008000800 */
[----:B------:R-:W-:Y:S01]  /*0bb0*/  ISETP.GE.U32.AND P0, PT, R19, 0x4, PT ;  /* 0x000000041300780c */ /* 0x000fe20003f06070 */
[----:B--2---:R-:W-:-:S12]  /*0bc0*/  ULOP3.LUT UR4, UR4, 0x3, URZ, 0xc0, !UPT ;  /* 0x0000000304047892 */ /* 0x004fd8000f8ec0ff */
[----:B------:R-:W-:Y:S05]  /*0bd0*/  @!P0 BRA `(.L_x_30) ;  /* 0x00000004005c8947 */ /* 0x000fea0003800000 */
[----:B------:R-:W2:Y:S01]  /*0be0*/  LDC.64 R14, c[0x0][0x388] ;  /* 0x0000e200ff0e7b82 */ /* 0x000ea20000000a00 */
[----:B------:R-:W3:Y:S07]  /*0bf0*/  LDCU UR5, c[0x0][0x390] ;  /* 0x00007200ff0577ac */ /* 0x000eee0008000800 */
[----:B------:R-:W4:Y:S01]  /*0c00*/  LDC R7, c[0x0][0x398] ;  /* 0x0000e600ff077b82 */ /* 0x000f220000000800 */
[----:B--2---:R-:W-:-:S05]  /*0c10*/  IMAD.WIDE.U32 R14, R6, 0x8, R14 ;  /* 0x00000008060e7825 */ /* 0x004fca00078e000e */
[----:B------:R-:W2:Y:S02]  /*0c20*/  LDG.E.64 R2, desc[UR6][R14.64] ;  /* 0x000000060e027981 */ /* 0x000ea4000c1e1b00 */
[----:B--2---:R-:W-:-:S06]  /*0c30*/  IMAD.WIDE R12, R5, 0x4, R2 ;  /* 0x00000004050c7825 */ /* 0x004fcc00078e0202 */
[----:B------:R-:W3:Y:S01]  /*0c40*/  LDG.E R12, desc[UR6][R12.64] ;  /* 0x000000060c0c7981 */ /* 0x000ee2000c1e1900 */
[----:B----4-:R-:W2:Y:S01]  /*0c50*/  MUFU.RCP R2, R7 ;  /* 0x0000000700027308 */ /* 0x010ea20000001000 */
[----:B------:R-:W-:Y:S01]  /*0c60*/  BSSY.RECONVERGENT B2, `(.L_x_31) ;  /* 0x000000c000027945 */ /* 0x000fe20003800200 */
[----:B--2---:R-:W-:-:S04]  /*0c70*/  FFMA R3, R2, -R7, 1 ;  /* 0x3f80000002037423 */ /* 0x004fc80000000807 */
[----:B------:R-:W-:Y:S01]  /*0c80*/  FFMA R2, R2, R3, R2 ;  /* 0x0000000302027223 */ /* 0x000fe20000000002 */
[----:B---3--:R-:W-:-:S04]  /*0c90*/  FMUL R8, R12, UR5 ;  /* 0x000000050c087c20 */ /* 0x008fc80008400000 */
[----:B------:R-:W2:Y:S01]  /*0ca0*/  FCHK P0, R8, R7 ;  /* 0x0000000708007302 */ /* 0x000ea20000000000 */
[----:B------:R-:W-:-:S04]  /*0cb0*/  FFMA R3, R2, R8, RZ ;  /* 0x0000000802037223 */ /* 0x000fc800000000ff */
[----:B------:R-:W-:-:S04]  /*0cc0*/  FFMA R4, R3, -R7, R8 ;  /* 0x8000000703047223 */ /* 0x000fc80000000008 */
[----:B------:R-:W-:Y:S01]  /*0cd0*/  FFMA R2, R2, R4, R3 ;  /* 0x0000000402027223 */ /* 0x000fe20000000003 */
[----:B--2---:R-:W-:Y:S06]  /*0ce0*/  @!P0 BRA `(.L_x_32) ;  /* 0x00000000000c8947 */ /* 0x004fec0003800000 */
[----:B------:R-:W-:Y:S02]  /*0cf0*/  MOV R3, R8 ;  /* 0x0000000800037202 */ /* 0x000fe40000000f00 */
[----:B------:R-:W-:-:S07]  /*0d00*/  MOV R4, 0xd20 ;  /* 0x00000d2000047802 */ /* 0x000fce0000000f00 */
[----:B01---5:R-:W-:Y:S05]  /*0d10*/  CALL.REL.NOINC `($__internal_0_$__cuda_sm3x_div_rn_noftz_f32_slowpath) ;  /* 0x0000000800407944 */ /* 0x023fea0003c00000 */
.L_x_32:
[----:B------:R-:W-:Y:S05]  /*0d20*/  BSYNC.RECONVERGENT B2 ;  /* 0x0000000000027941 */ /* 0x000fea0003800200 */
.L_x_31:
[----:B0----5:R-:W-:Y:S01]  /*0d30*/  FADD R9, R9, -R2 ;  /* 0x8000000209097221 */ /* 0x021fe20000000000 */
[----:B------:R-:W0:Y:S01]  /*0d40*/  LDC R7, c[0x0][0x398] ;  /* 0x0000e600ff077b82 */ /* 0x000e220000000800 */
[----:B------:R-:W2:Y:S03]  /*0d50*/  LDCU UR5, c[0x0][0x390] ;  /* 0x00007200ff0577ac */ /* 0x000ea60008000800 */
[----:B------:R3:W-:Y:S04]  /*0d60*/  STG.E desc[UR6][R10.64], R9 ;  /* 0x000000090a007986 */ /* 0x0007e8000c101906 */
[----:B------:R-:W4:Y:S02]  /*0d70*/  LDG.E.64 R2, desc[UR6][R14.64+0x8] ;  /* 0x000008060e027981 */ /* 0x000f24000c1e1b00 */
[----:B----4-:R-:W-:-:S06]  /*0d80*/  IMAD.WIDE R12, R5, 0x4, R2 ;  /* 0x00000004050c7825 */ /* 0x010fcc00078e0202 */
[----:B------:R-:W2:Y:S01]  /*0d90*/  LDG.E R12, desc[UR6][R12.64] ;  /* 0x000000060c0c7981 */ /* 0x000ea2000c1e1900 */
[----:B0-----:R-:W0:Y:S01]  /*0da0*/  MUFU.RCP R2, R7 ;  /* 0x0000000700027308 */ /* 0x001e220000001000 */
[----:B------:R-:W-:Y:S01]  /*0db0*/  BSSY.RECONVERGENT B2, `(.L_x_33) ;  /* 0x000000c000027945 */ /* 0x000fe20003800200 */
[----:B0-----:R-:W-:-:S04]  /*0dc0*/  FFMA R3, R2, -R7, 1 ;  /* 0x3f80000002037423 */ /* 0x001fc80000000807 */
[----:B------:R-:W-:Y:S01]  /*0dd0*/  FFMA R2, R2, R3, R2 ;  /* 0x0000000302027223 */ /* 0x000fe20000000002 */
[----:B--2---:R-:W-:-:S04]  /*0de0*/  FMUL R8, R12, UR5 ;  /* 0x000000050c087c20 */ /* 0x004fc80008400000 */
[----:B------:R-:W0:Y:S01]  /*0df0*/  FCHK P0, R8, R7 ;  /* 0x0000000708007302 */ /* 0x000e220000000000 */
[----:B------:R-:W-:-:S04]  /*0e00*/  FFMA R3, R2, R8, RZ ;  /* 0x0000000802037223 */ /* 0x000fc800000000ff */
[----:B------:R-:W-:-:S04]  /*0e10*/  FFMA R4, R3, -R7, R8 ;  /* 0x8000000703047223 */ /* 0x000fc80000000008 */
[----:B------:R-:W-:Y:S01]  /*0e20*/  FFMA R2, R2, R4, R3 ;  /* 0x0000000402027223 */ /* 0x000fe20000000003 */
[----:B0--3--:R-:W-:Y:S06]  /*0e30*/  @!P0 BRA `(.L_x_34) ;  /* 0x00000000000c8947 */ /* 0x009fec0003800000 */
[----:B------:R-:W-:Y:S02]  /*0e40*/  MOV R3, R8 ;  /* 0x0000000800037202 */ /* 0x000fe40000000f00 */
[----:B------:R-:W-:-:S07]  /*0e50*/  MOV R4, 0xe70 ;  /* 0x00000e7000047802 */ /* 0x000fce0000000f00 */
[----:B-1----:R-:W-:Y:S05]  /*0e60*/  CALL.REL.NOINC `($__internal_0_$__cuda_sm3x_div_rn_noftz_f32_slowpath) ;  /* 0x0000000400ec7944 */ /* 0x002fea0003c00000 */
.L_x_34:
[----:B------:R-:W-:Y:S05]  /*0e70*/  BSYNC.RECONVERGENT B2 ;  /* 0x0000000000027941 */ /* 0x000fea0003800200 */
.L_x_33:
[----:B------:R-:W-:Y:S01]  /*0e80*/  FADD R9, R9, -R2 ;  /* 0x8000000209097221 */ /* 0x000fe20000000000 */
        /* <DEDUP_REMOVED lines=19> */
.L_x_36:
[----:B------:R-:W-:Y:S05]  /*0fc0*/  BSYNC.RECONVERGENT B2 ;  /* 0x0000000000027941 */ /* 0x000fea0003800200 */
.L_x_35:
        /* <DEDUP_REMOVED lines=20> */
.L_x_38:
[----:B------:R-:W-:Y:S05]  /*1110*/  BSYNC.RECONVERGENT B2 ;  /* 0x0000000000027941 */ /* 0x000fea0003800200 */
.L_x_37:
[----:B------:R-:W-:Y:S01]  /*1120*/  FADD R9, R9, -R2 ;  /* 0x8000000209097221 */ /* 0x000fe20000000000 */
[----:B------:R-:W-:-:S04]  /*1130*/  IADD3 R6, PT, PT, R6, 0x4, RZ ;  /* 0x0000000406067810 */ /* 0x000fc80007ffe0ff */
[----:B------:R2:W-:Y:S03]  /*1140*/  STG.E desc[UR6][R10.64], R9 ;  /* 0x000000090a007986 */ /* 0x0005e6000c101906 */
.L_x_30:
[----:B------:R-:W-:-:S13]  /*1150*/  ISETP.NE.AND P0, PT, RZ, UR4, PT ;  /* 0x00000004ff007c0c */ /* 0x000fda000bf05270 */
[----:B------:R-:W-:Y:S05]  /*1160*/  @!P0 EXIT ;  /* 0x000000000000894d */ /* 0x000fea0003800000 */
[----:B------:R-:W-:-:S09]  /*1170*/  UISETP.NE.AND UP0, UPT, UR4, 0x1, UPT ;  /* 0x000000010400788c */ /* 0x000fd2000bf05270 */
[----:B------:R-:W-:Y:S05]  /*1180*/  BRA.U !UP0, `(.L_x_39) ;  /* 0x0000000108b47547 */ /* 0x000fea000b800000 */
[----:B------:R-:W3:Y:S01]  /*1190*/  LDC.64 R14, c[0x0][0x388] ;  /* 0x0000e200ff0e7b82 */ /* 0x000ee20000000a00 */
[----:B------:R-:W4:Y:S07]  /*11a0*/  LDCU UR4, c[0x0][0x390] ;  /* 0x00007200ff0477ac */ /* 0x000f2e0008000800 */
[----:B------:R-:W0:Y:S01]  /*11b0*/  LDC R7, c[0x0][0x398] ;  /* 0x0000e600ff077b82 */ /* 0x000e220000000800 */
[----:B---3--:R-:W-:-:S05]  /*11c0*/  IMAD.WIDE.U32 R14, R6, 0x8, R14 ;  /* 0x00000008060e7825 */ /* 0x008fca00078e000e */
[----:B------:R-:W3:Y:S02]  /*11d0*/  LDG.E.64 R2, desc[UR6][R14.64] ;  /* 0x000000060e027981 */ /* 0x000ee4000c1e1b00 */
[----:B---3--:R-:W-:-:S06]  /*11e0*/  IMAD.WIDE R12, R5, 0x4, R2 ;  /* 0x00000004050c7825 */ /* 0x008fcc00078e0202 */
[----:B------:R-:W4:Y:S01]  /*11f0*/  LDG.E R12, desc[UR6][R12.64] ;  /* 0x000000060c0c7981 */ /* 0x000f22000c1e1900 */
[----:B0-----:R-:W0:Y:S01]  /*1200*/  MUFU.RCP R2, R7 ;  /* 0x0000000700027308 */ /* 0x001e220000001000 */
[----:B------:R-:W-:Y:S01]  /*1210*/  BSSY.RECONVERGENT B2, `(.L_x_40) ;  /* 0x000000c000027945 */ /* 0x000fe20003800200 */
[----:B0-----:R-:W-:-:S04]  /*1220*/  FFMA R3, R2, -R7, 1 ;  /* 0x3f80000002037423 */ /* 0x001fc80000000807 */
[----:B------:R-:W-:Y:S01]  /*1230*/  FFMA R2, R2, R3, R2 ;  /* 0x0000000302027223 */ /* 0x000fe20000000002 */
[----:B----4-:R-:W-:-:S04]  /*1240*/  FMUL R8, R12, UR4 ;  /* 0x000000040c087c20 */ /* 0x010fc80008400000 */
[----:B------:R-:W0:Y:S01]  /*1250*/  FCHK P0, R8, R7 ;  /* 0x0000000708007302 */ /* 0x000e220000000000 */
[----:B------:R-:W-:-:S04]  /*1260*/  FFMA R3, R2, R8, RZ ;  /* 0x0000000802037223 */ /* 0x000fc800000000ff */
[----:B------:R-:W-:-:S04]  /*1270*/  FFMA R4, R3, -R7, R8 ;  /* 0x8000000703047223 */ /* 0x000fc80000000008 */
[----:B------:R-:W-:Y:S01]  /*1280*/  FFMA R2, R2, R4, R3 ;  /* 0x0000000402027223 */ /* 0x000fe20000000003 */
[----:B0-----:R-:W-:Y:S06]  /*1290*/  @!P0 BRA `(.L_x_41) ;  /* 0x00000000000c8947 */ /* 0x001fec0003800000 */
[----:B------:R-:W-:Y:S02]  /*12a0*/  MOV R3, R8 ;  /* 0x0000000800037202 */ /* 0x000fe40000000f00 */
[----:B------:R-:W-:-:S07]  /*12b0*/  MOV R4, 0x12d0 ;  /* 0x000012d000047802 */ /* 0x000fce0000000f00 */
[----:B-12--5:R-:W-:Y:S05]  /*12c0*/  CALL.REL.NOINC `($__internal_0_$__cuda_sm3x_div_rn_noftz_f32_slowpath) ;  /* 0x0000000000d47944 */ /* 0x026fea0003c00000 */
.L_x_41:
[----:B------:R-:W-:Y:S05]  /*12d0*/  BSYNC.RECONVERGENT B2 ;  /* 0x0000000000027941 */ /* 0x000fea0003800200 */
.L_x_40:
[----:B--2--5:R-:W-:Y:S01]  /*12e0*/  FADD R9, R9, -R2 ;  /* 0x8000000209097221 */ /* 0x024fe20000000000 */
        /* <DEDUP_REMOVED lines=19> */
.L_x_43:
[----:B------:R-:W-:Y:S05]  /*1420*/  BSYNC.RECONVERGENT B2 ;  /* 0x0000000000027941 */ /* 0x000fea0003800200 */
.L_x_42:
[----:B------:R-:W-:Y:S01]  /*1430*/  FADD R9, R9, -R2 ;  /* 0x8000000209097221 */ /* 0x000fe20000000000 */
[----:B------:R-:W-:-:S04]  /*1440*/  IADD3 R6, PT, PT, R6, 0x2, RZ ;  /* 0x0000000206067810 */ /* 0x000fc80007ffe0ff */
[----:B------:R3:W-:Y:S03]  /*1450*/  STG.E desc[UR6][R10.64], R9 ;  /* 0x000000090a007986 */ /* 0x0007e6000c101906 */
.L_x_39:
[----:B------:R-:W4:Y:S02]  /*1460*/  LDC R2, c[0x0][0x39c] ;  /* 0x0000e700ff027b82 */ /* 0x000f240000000800 */
[----:B----4-:R-:W-:-:S04]  /*1470*/  LOP3.LUT R2, R2, 0x1, RZ, 0xc0, !PT ;  /* 0x0000000102027812 */ /* 0x010fc800078ec0ff */
[----:B------:R-:W-:-:S13]  /*1480*/  ISETP.NE.U32.AND P0, PT, R2, 0x1, PT ;  /* 0x000000010200780c */ /* 0x000fda0003f05070 */
[----:B------:R-:W-:Y:S05]  /*1490*/  @P0 EXIT ;  /* 0x000000000000094d */ /* 0x000fea0003800000 */
[----:B------:R-:W4:Y:S01]  /*14a0*/  LDC.64 R2, c[0x0][0x388] ;  /* 0x0000e200ff027b82 */ /* 0x000f220000000a00 */
[----:B------:R-:W0:Y:S07]  /*14b0*/  LDCU UR4, c[0x0][0x390] ;  /* 0x00007200ff0477ac */ /* 0x000e2e0008000800 */
[----:B------:R-:W1:Y:S01]  /*14c0*/  LDC R13, c[0x0][0x398] ;  /* 0x0000e600ff0d7b82 */ /* 0x000e620000000800 */
[----:B----4-:R-:W-:-:S06]  /*14d0*/  IMAD.WIDE.U32 R6, R6, 0x8, R2 ;  /* 0x0000000806067825 */ /* 0x010fcc00078e0002 */
[----:B------:R-:W4:Y:S01]  /*14e0*/  LDG.E.64 R6, desc[UR6][R6.64] ;  /* 0x0000000606067981 */ /* 0x000f22000c1e1b00 */
[----:B-1----:R-:W1:Y:S01]  /*14f0*/  MUFU.RCP R2, R13 ;  /* 0x0000000d00027308 */ /* 0x002e620000001000 */
[----:B----4-:R-:W-:-:S06]  /*1500*/  IMAD.WIDE R4, R5, 0x4, R6 ;  /* 0x0000000405047825 */ /* 0x010fcc00078e0206 */
[----:B------:R-:W0:Y:S01]  /*1510*/  LDG.E R4, desc[UR6][R4.64] ;  /* 0x0000000604047981 */ /* 0x000e22000c1e1900 */
[C---:B-1----:R-:W-:Y:S01]  /*1520*/  FFMA R3, R2.reuse, -R13, 1 ;  /* 0x3f80000002037423 */ /* 0x042fe2000000080d */
[----:B------:R-:W-:Y:S03]  /*1530*/  BSSY.RECONVERGENT B2, `(.L_x_44) ;  /* 0x000000b000027945 */ /* 0x000fe60003800200 */
[----:B------:R-:W-:Y:S01]  /*1540*/  FFMA R2, R2, R3, R2 ;  /* 0x0000000302027223 */ /* 0x000fe20000000002 */
[----:B0-----:R-:W-:-:S04]  /*1550*/  FMUL R8, R4, UR4 ;  /* 0x0000000404087c20 */ /* 0x001fc80008400000 */
[----:B------:R-:W0:Y:S01]  /*1560*/  FCHK P0, R8, R13 ;  /* 0x0000000d08007302 */ /* 0x000e220000000000 */
[----:B------:R-:W-:-:S04]  /*1570*/  FFMA R3, R2, R8, RZ ;  /* 0x0000000802037223 */ /* 0x000fc800000000ff */
[----:B------:R-:W-:-:S04]  /*1580*/  FFMA R6, R3, -R13, R8 ;  /* 0x8000000d03067223 */ /* 0x000fc80000000008 */
[----:B------:R-:W-:Y:S01]  /*1590*/  FFMA R2, R2, R6, R3 ;  /* 0x0000000602027223 */ /* 0x000fe20000000003 */
[----:B0-----:R-:W-:Y:S06]  /*15a0*/  @!P0 BRA `(.L_x_45) ;  /* 0x00000000000c8947 */ /* 0x001fec0003800000 */
[----:B------:R-:W-:Y:S02]  /*15b0*/  MOV R3, R8 ;  /* 0x0000000800037202 */ /* 0x000fe40000000f00 */
[----:B------:R-:W-:-:S07]  /*15c0*/  MOV R4, 0x15e0 ;  /* 0x000015e000047802 */ /* 0x000fce0000000f00 */
[----:B--23-5:R-:W-:Y:S05]  /*15d0*/  CALL.REL.NOINC `($__internal_0_$__cuda_sm3x_div_rn_noftz_f32_slowpath) ;  /* 0x0000000000107944 */ /* 0x02cfea0003c00000 */
.L_x_45:
[----:B------:R-:W-:Y:S05]  /*15e0*/  BSYNC.RECONVERGENT B2 ;  /* 0x0000000000027941 */ /* 0x000fea0003800200 */
.L_x_44:
[----:B--23-5:R-:W-:-:S05]  /*15f0*/  FADD R9, -R2, R9 ;  /* 0x0000000902097221 */ /* 0x02cfca0000000100 */
[----:B------:R-:W-:Y:S01]  /*1600*/  STG.E desc[UR6][R10.64], R9 ;  /* 0x000000090a007986 */ /* 0x000fe2000c101906 */
[----:B------:R-:W-:Y:S05]  /*1610*/  EXIT ;  /* 0x000000000000794d */ /* 0x000fea0003800000 */
        .weak           $__internal_0_$__cuda_sm3x_div_rn_noftz_f32_slowpath
        .type           $__internal_0_$__cuda_sm3x_div_rn_noftz_f32_slowpath,@function
        .size           $__internal_0_$__cuda_sm3x_div_rn_noftz_f32_slowpath,(.L_x_130 - $__internal_0_$__cuda_sm3x_div_rn_noftz_f32_slowpath)
$__internal_0_$__cuda_sm3x_div_rn_noftz_f32_slowpath:
[----:B------:R-:W-:Y:S01]  /*1620*/  SHF.R.U32.HI R7, RZ, 0x17, R0 ;  /* 0x00000017ff077819 */ /* 0x000fe20000011600 */
[----:B------:R-:W-:Y:S01]  /*1630*/  BSSY.RECONVERGENT B0, `(.L_x_46) ;  /* 0x0000063000007945 */ /* 0x000fe20003800200 */
[----:B------:R-:W-:Y:S02]  /*1640*/  SHF.R.U32.HI R2, RZ, 0x17, R3 ;  /* 0x00000017ff027819 */ /* 0x000fe40000011603 */
[----:B------:R-:W-:Y:S02]  /*1650*/  LOP3.LUT R7, R7, 0xff, RZ, 0xc0, !PT ;  /* 0x000000ff07077812 */ /* 0x000fe400078ec0ff */
[----:B------:R-:W-:Y:S02]  /*1660*/  LOP3.LUT R2, R2, 0xff, RZ, 0xc0, !PT ;  /* 0x000000ff02027812 */ /* 0x000fe400078ec0ff */
[----:B------:R-:W-:Y:S02]  /*1670*/  IADD3 R12, PT, PT, R7, -0x1, RZ ;  /* 0xffffffff070c7810 */ /* 0x000fe40007ffe0ff */
[----:B------:R-:W-:-:S02]  /*1680*/  IADD3 R13, PT, PT, R2, -0x1, RZ ;  /* 0xffffffff020d7810 */ /* 0x000fc40007ffe0ff */
[----:B------:R-:W-:Y:S02]  /*1690*/  ISETP.GT.U32.AND P0, PT, R12, 0xfd, PT ;  /* 0x000000fd0c00780c */ /* 0x000fe40003f04070 */
[----:B------:R-:W-:Y:S02]  /*16a0*/  MOV R16, R0 ;  /* 0x0000000000107202 */ /* 0x000fe40000000f00 */
[----:B------:R-:W-:-:S13]  /*16b0*/  ISETP.GT.U32.OR P0, PT, R13, 0xfd, P0 ;  /* 0x000000fd0d00780c */ /* 0x000fda0000704470 */
[----:B------:R-:W-:Y:S01]  /*16c0*/  @!P0 MOV R8, RZ ;  /* 0x000000ff00088202 */ /* 0x000fe20000000f00 */
[----:B------:R-:W-:Y:S06]  /*16d0*/  @!P0 BRA `(.L_x_47) ;  /* 0x00000000005c8947 */ /* 0x000fec0003800000 */
[----:B------:R-:W-:Y:S02]  /*16e0*/  FSETP.GTU.FTZ.AND P0, PT, |R3|, +INF , PT ;  /* 0x7f8000000300780b */ /* 0x000fe40003f1c200 */
[----:B------:R-:W-:-:S04]  /*16f0*/  FSETP.GTU.FTZ.AND P1, PT, |R0|, +INF , PT ;  /* 0x7f8000000000780b */ /* 0x000fc80003f3c200 */
[----:B------:R-:W-:-:S13]  /*1700*/  PLOP3.LUT P0, PT, P0, P1, PT, 0xf8, 0x8f ;  /* 0x00000000008f781c */ /* 0x000fda0000703f70 */
[----:B------:R-:W-:Y:S05]  /*1710*/  @P0 BRA `(.L_x_48) ;  /* 0x00000004004c0947 */ /* 0x000fea0003800000 */
[----:B------:R-:W-:-:S13]  /*1720*/  LOP3.LUT P0, RZ, R16, 0x7fffffff, R3, 0xc8, !PT ;  /* 0x7fffffff10ff7812 */ /* 0x000fda000780c803 */
[----:B------:R-:W-:Y:S05]  /*1730*/  @!P0 BRA `(.L_x_49) ;  /* 0x00000004003c8947 */ /* 0x000fea0003800000 */
[C---:B------:R-:W-:Y:S02]  /*1740*/  FSETP.NEU.FTZ.AND P3, PT, |R3|.reuse, +INF , PT ;  /* 0x7f8000000300780b */ /* 0x040fe40003f7d200 */
[----:B------:R-:W-:Y:S02]  /*1750*/  FSETP.NEU.FTZ.AND P1, PT, |R0|, +INF , PT ;  /* 0x7f8000000000780b */ /* 0x000fe40003f3d200 */
[----:B------:R-:W-:-:S11]  /*1760*/  FSETP.NEU.FTZ.AND P0, PT, |R3|, +INF , PT ;  /* 0x7f8000000300780b */ /* 0x000fd60003f1d200 */
[----:B------:R-:W-:Y:S05]  /*1770*/  @!P1 BRA !P3, `(.L_x_49) ;  /* 0x00000004002c9947 */ /* 0x000fea0005800000 */
[----:B------:R-:W-:-:S04]  /*1780*/  LOP3.LUT P3, RZ, R3, 0x7fffffff, RZ, 0xc0, !PT ;  /* 0x7fffffff03ff7812 */ /* 0x000fc8000786c0ff */
[----:B------:R-:W-:-:S13]  /*1790*/  PLOP3.LUT P1, PT, P1, P3, PT, 0x2f, 0xf2 ;  /* 0x0000000000f2781c */ /* 0x000fda0000f26577 */
[----:B------:R-:W-:Y:S05]  /*17a0*/  @P1 BRA `(.L_x_50) ;  /* 0x0000000400181947 */ /* 0x000fea0003800000 */
[----:B------:R-:W-:-:S04]  /*17b0*/  LOP3.LUT P1, RZ, R16, 0x7fffffff, RZ, 0xc0, !PT ;  /* 0x7fffffff10ff7812 */ /* 0x000fc8000782c0ff */
[----:B------:R-:W-:-:S13]  /*17c0*/  PLOP3.LUT P0, PT, P0, P1, PT, 0x2f, 0xf2 ;  /* 0x0000000000f2781c */ /* 0x000fda0000702577 */
[----:B------:R-:W-:Y:S05]  /*17d0*/  @P0 BRA `(.L_x_51) ;  /* 0x0000000400000947 */ /* 0x000fea0003800000 */
[----:B------:R-:W-:Y:S02]  /*17e0*/  ISETP.GE.AND P0, PT, R13, RZ, PT ;  /* 0x000000ff0d00720c */ /* 0x000fe40003f06270 */
[----:B------:R-:W-:-:S11]  /*17f0*/  ISETP.GE.AND P1, PT, R12, RZ, PT ;  /* 0x000000ff0c00720c */ /* 0x000fd60003f26270 */
[----:B------:R-:W-:Y:S01]  /*1800*/  @P0 MOV R8, RZ ;  /* 0x000000ff00080202 */ /* 0x000fe20000000f00 */
[----:B------:R-:W-:Y:S01]  /*1810*/  @!P0 FFMA R3, R3, 1.84467440737095516160e+19, RZ ;  /* 0x5f80000003038823 */ /* 0x000fe200000000ff */
[----:B------:R-:W-:Y:S01]  /*1820*/  @!P0 MOV R8, 0xffffffc0 ;  /* 0xffffffc000088802 */ /* 0x000fe20000000f00 */
[----:B------:R-:W-:-:S03]  /*1830*/  @!P1 FFMA R16, R0, 1.84467440737095516160e+19, RZ ;  /* 0x5f80000000109823 */ /* 0x000fc600000000ff */
[----:B------:R-:W-:-:S07]  /*1840*/  @!P1 IADD3 R8, PT, PT, R8, 0x40, RZ ;  /* 0x0000004008089810 */ /* 0x000fce0007ffe0ff */
.L_x_47:
[----:B------:R-:W-:Y:S01]  /*1850*/  LEA R13, R7, 0xc0800000, 0x17 ;  /* 0xc0800000070d7811 */ /* 0x000fe200078eb8ff */
[----:B------:R-:W-:Y:S03]  /*1860*/  BSSY.RECONVERGENT B1, `(.L_x_52) ;  /* 0x0000036000017945 */ /* 0x000fe60003800200 */
[----:B------:R-:W-:Y:S02]  /*1870*/  IADD3 R20, PT, PT, -R13, R16, RZ ;  /* 0x000000100d147210 */ /* 0x000fe40007ffe1ff */
[----:B------:R-:W-:Y:S02]  /*1880*/  IADD3 R16, PT, PT, R2, -0x7f, RZ ;  /* 0xffffff8102107810 */ /* 0x000fe40007ffe0ff */
[----:B------:R-:W0:Y:S01]  /*1890*/  MUFU.RCP R12, R20 ;  /* 0x00000014000c7308 */ /* 0x000e220000001000 */
[----:B------:R-:W-:Y:S01]  /*18a0*/  FADD.FTZ R13, -R20, -RZ ;  /* 0x800000ff140d7221 */ /* 0x000fe20000010100 */
[C---:B------:R-:W-:Y:S01]  /*18b0*/  IADD3 R7, PT, PT, R16.reuse, 0x7f, -R7 ;  /* 0x0000007f10077810 */ /* 0x040fe20007ffe807 */
[----:B------:R-:W-:-:S03]  /*18c0*/  IMAD R2, R16, -0x800000, R3 ;  /* 0xff80000010027824 */ /* 0x000fc600078e0203 */
[----:B------:R-:W-:Y:S01]  /*18d0*/  IADD3 R7, PT, PT, R7, R8, RZ ;  /* 0x0000000807077210 */ /* 0x000fe20007ffe0ff */
[----:B0-----:R-:W-:-:S04]  /*18e0*/  FFMA R21, R12, R13, 1 ;  /* 0x3f8000000c157423 */ /* 0x001fc8000000000d */
[----:B------:R-:W-:-:S04]  /*18f0*/  FFMA R21, R12, R21, R12 ;  /* 0x000000150c157223 */ /* 0x000fc8000000000c */
[----:B------:R-:W-:-:S04]  /*1900*/  FFMA R12, R2, R21, RZ ;  /* 0x00000015020c7223 */ /* 0x000fc800000000ff */
[----:B------:R-:W-:-:S04]  /*1910*/  FFMA R3, R13, R12, R2 ;  /* 0x0000000c0d037223 */ /* 0x000fc80000000002 */
[----:B------:R-:W-:-:S04]  /*1920*/  FFMA R12, R21, R3, R12 ;  /* 0x00000003150c7223 */ /* 0x000fc8000000000c */
[----:B------:R-:W-:-:S04]  /*1930*/  FFMA R13, R13, R12, R2 ;  /* 0x0000000c0d0d7223 */ /* 0x000fc80000000002 */
[----:B------:R-:W-:-:S05]  /*1940*/  FFMA R2, R21, R13, R12 ;  /* 0x0000000d15027223 */ /* 0x000fca000000000c */
[----:B------:R-:W-:-:S04]  /*1950*/  SHF.R.U32.HI R3, RZ, 0x17, R2 ;  /* 0x00000017ff037819 */ /* 0x000fc80000011602 */
[----:B------:R-:W-:-:S04]  /*1960*/  LOP3.LUT R8, R3, 0xff, RZ, 0xc0, !PT ;  /* 0x000000ff03087812 */ /* 0x000fc800078ec0ff */
[----:B------:R-:W-:-:S04]  /*1970*/  IADD3 R3, PT, PT, R8, R7, RZ ;  /* 0x0000000708037210 */ /* 0x000fc80007ffe0ff */
[----:B------:R-:W-:-:S04]  /*1980*/  IADD3 R8, PT, PT, R3, -0x1, RZ ;  /* 0xffffffff03087810 */ /* 0x000fc80007ffe0ff */
[----:B------:R-:W-:-:S13]  /*1990*/  ISETP.GE.U32.AND P0, PT, R8, 0xfe, PT ;  /* 0x000000fe0800780c */ /* 0x000fda0003f06070 */
[----:B------:R-:W-:Y:S05]  /*19a0*/  @!P0 BRA `(.L_x_53) ;  /* 0x0000000000808947 */ /* 0x000fea0003800000 */
[----:B------:R-:W-:-:S13]  /*19b0*/  ISETP.GT.AND P0, PT, R3, 0xfe, PT ;  /* 0x000000fe0300780c */ /* 0x000fda0003f04270 */
[----:B------:R-:W-:Y:S05]  /*19c0*/  @P0 BRA `(.L_x_54) ;  /* 0x00000000006c0947 */ /* 0x000fea0003800000 */
[----:B------:R-:W-:-:S13]  /*19d0*/  ISETP.GE.AND P0, PT, R3, 0x1, PT ;  /* 0x000000010300780c */ /* 0x000fda0003f06270 */
[----:B------:R-:W-:Y:S05]  /*19e0*/  @P0 BRA `(.L_x_55) ;  /* 0x0000000000740947 */ /* 0x000fea0003800000 */
[----:B------:R-:W-:Y:S02]  /*19f0*/  ISETP.GE.AND P0, PT, R3, -0x18, PT ;  /* 0xffffffe80300780c */ /* 0x000fe40003f06270 */
[----:B------:R-:W-:-:S11]  /*1a00*/  LOP3.LUT R2, R2, 0x80000000, RZ, 0xc0, !PT ;  /* 0x8000000002027812 */ /* 0x000fd600078ec0ff */
[----:B------:R-:W-:Y:S05]  /*1a10*/  @!P0 BRA `(.L_x_55) ;  /* 0x0000000000688947 */ /* 0x000fea0003800000 */
[CCC-:B------:R-:W-:Y:S01]  /*1a20*/  FFMA.RZ R7, R21.reuse, R13.reuse, R12.reuse ;  /* 0x0000000d15077223 */ /* 0x1c0fe2000000c00c */
[CCC-:B------:R-:W-:Y:S01]  /*1a30*/  FFMA.RP R8, R21.reuse, R13.reuse, R12.reuse ;  /* 0x0000000d15087223 */ /* 0x1c0fe2000000800c */
[----:B------:R-:W-:Y:S01]  /*1a40*/  FFMA.RM R13, R21, R13, R12 ;  /* 0x0000000d150d7223 */ /* 0x000fe2000000400c */
[----:B------:R-:W-:Y:S02]  /*1a50*/  IADD3 R12, PT, PT, R3, 0x20, RZ ;  /* 0x00000020030c7810 */ /* 0x000fe40007ffe0ff */
[----:B------:R-:W-:Y:S02]  /*1a60*/  LOP3.LUT R7, R7, 0x7fffff, RZ, 0xc0, !PT ;  /* 0x007fffff07077812 */ /* 0x000fe400078ec0ff */
[----:B------:R-:W-:Y:S02]  /*1a70*/  ISETP.NE.AND P3, PT, R3, RZ, PT ;  /* 0x000000ff0300720c */ /* 0x000fe40003f65270 */
[----:B------:R-:W-:Y:S02]  /*1a80*/  LOP3.LUT R7, R7, 0x800000, RZ, 0xfc, !PT ;  /* 0x0080000007077812 */ /* 0x000fe400078efcff */
[----:B------:R-:W-:-:S02]  /*1a90*/  ISETP.NE.AND P1, PT, R3, RZ, PT ;  /* 0x000000ff0300720c */ /* 0x000fc40003f25270 */
[----:B------:R-:W-:Y:S02]  /*1aa0*/  IADD3 R3, PT, PT, -R3, RZ, RZ ;  /* 0x000000ff03037210 */ /* 0x000fe40007ffe1ff */
[----:B------:R-:W-:Y:S02]  /*1ab0*/  SHF.L.U32 R12, R7, R12, RZ ;  /* 0x0000000c070c7219 */ /* 0x000fe400000006ff */
[----:B------:R-:W-:Y:S02]  /*1ac0*/  FSETP.NEU.FTZ.AND P0, PT, R8, R13, PT ;  /* 0x0000000d0800720b */ /* 0x000fe40003f1d000 */
[----:B------:R-:W-:Y:S02]  /*1ad0*/  SEL R8, R3, RZ, P3 ;  /* 0x000000ff03087207 */ /* 0x000fe40001800000 */
[----:B------:R-:W-:Y:S02]  /*1ae0*/  ISETP.NE.AND P1, PT, R12, RZ, P1 ;  /* 0x000000ff0c00720c */ /* 0x000fe40000f25270 */
[----:B------:R-:W-:-:S02]  /*1af0*/  SHF.R.U32.HI R8, RZ, R8, R7 ;  /* 0x00000008ff087219 */ /* 0x000fc40000011607 */
[----:B------:R-:W-:Y:S02]  /*1b00*/  PLOP3.LUT P0, PT, P0, P1, PT, 0xf8, 0x8f ;  /* 0x00000000008f781c */ /* 0x000fe40000703f70 */
[----:B------:R-:W-:Y:S02]  /*1b10*/  SHF.R.U32.HI R7, RZ, 0x1, R8 ;  /* 0x00000001ff077819 */ /* 0x000fe40000011608 */
[----:B------:R-:W-:-:S04]  /*1b20*/  SEL R12, RZ, 0x1, !P0 ;  /* 0x00000001ff0c7807 */ /* 0x000fc80004000000 */
[----:B------:R-:W-:-:S04]  /*1b30*/  LOP3.LUT R3, R12, 0x1, R7, 0xf8, !PT ;  /* 0x000000010c037812 */ /* 0x000fc800078ef807 */
[----:B------:R-:W-:-:S04]  /*1b40*/  LOP3.LUT R8, R3, R8, RZ, 0xc0, !PT ;  /* 0x0000000803087212 */ /* 0x000fc800078ec0ff */
[----:B------:R-:W-:-:S04]  /*1b50*/  IADD3 R7, PT, PT, R7, R8, RZ ;  /* 0x0000000807077210 */ /* 0x000fc80007ffe0ff */
[----:B------:R-:W-:Y:S01]  /*1b60*/  LOP3.LUT R2, R7, R2, RZ, 0xfc, !PT ;  /* 0x0000000207027212 */ /* 0x000fe200078efcff */
[----:B------:R-:W-:Y:S06]  /*1b70*/  BRA `(.L_x_55) ;  /* 0x0000000000107947 */ /* 0x000fec0003800000 */
.L_x_54:
[----:B------:R-:W-:-:S04]  /*1b80*/  LOP3.LUT R2, R2, 0x80000000, RZ, 0xc0, !PT ;  /* 0x8000000002027812 */ /* 0x000fc800078ec0ff */
[----:B------:R-:W-:Y:S01]  /*1b90*/  LOP3.LUT R2, R2, 0x7f800000, RZ, 0xfc, !PT ;  /* 0x7f80000002027812 */ /* 0x000fe200078efcff */
[----:B------:R-:W-:Y:S06]  /*1ba0*/  BRA `(.L_x_55) ;  /* 0x0000000000047947 */ /* 0x000fec0003800000 */
.L_x_53:
[----:B------:R-:W-:-:S07]  /*1bb0*/  LEA R2, R7, R2, 0x17 ;  /* 0x0000000207027211 */ /* 0x000fce00078eb8ff */
.L_x_55:
[----:B------:R-:W-:Y:S05]  /*1bc0*/  BSYNC.RECONVERGENT B1 ;  /* 0x0000000000017941 */ /* 0x000fea0003800200 */
.L_x_52:
[----:B------:R-:W-:Y:S05]  /*1bd0*/  BRA `(.L_x_56) ;  /* 0x0000000000207947 */ /* 0x000fea0003800000 */
.L_x_51:
[----:B------:R-:W-:-:S04]  /*1be0*/  LOP3.LUT R2, R16, 0x80000000, R3, 0x48, !PT ;  /* 0x8000000010027812 */ /* 0x000fc800078e4803 */
[----:B------:R-:W-:Y:S01]  /*1bf0*/  LOP3.LUT R2, R2, 0x7f800000, RZ, 0xfc, !PT ;  /* 0x7f80000002027812 */ /* 0x000fe200078efcff */
[----:B------:R-:W-:Y:S06]  /*1c00*/  BRA `(.L_x_56) ;  /* 0x0000000000147947 */ /* 0x000fec0003800000 */
.L_x_50:
[----:B------:R-:W-:Y:S01]  /*1c10*/  LOP3.LUT R2, R16, 0x80000000, R3, 0x48, !PT ;  /* 0x8000000010027812 */ /* 0x000fe200078e4803 */
[----:B------:R-:W-:Y:S06]  /*1c20*/  BRA `(.L_x_56) ;  /* 0x00000000000c7947 */ /* 0x000fec0003800000 */
.L_x_49:
[----:B------:R-:W0:Y:S01]  /*1c30*/  MUFU.RSQ R2, -QNAN ;  /* 0xffc0000000027908 */ /* 0x000e220000001400 */
[----:B------:R-:W-:Y:S05]  /*1c40*/  BRA `(.L_x_56) ;  /* 0x0000000000047947 */ /* 0x000fea0003800000 */
.L_x_48:
[----:B------:R-:W-:-:S07]  /*1c50*/  FADD.FTZ R2, R3, R0 ;  /* 0x0000000003027221 */ /* 0x000fce0000010000 */
.L_x_56:
[----:B------:R-:W-:Y:S05]  /*1c60*/  BSYNC.RECONVERGENT B0 ;  /* 0x0000000000007941 */ /* 0x000fea0003800200 */
.L_x_46:
[----:B------:R-:W-:Y:S01]  /*1c70*/  HFMA2 R13, -RZ, RZ, 0, 0 ;  /* 0x00000000ff0d7431 */ /* 0x000fe200000001ff */
[----:B------:R-:W-:-:S04]  /*1c80*/  MOV R12, R4 ;  /* 0x00000004000c7202 */ /* 0x000fc80000000f00 */
[----:B0-----:R-:W-:Y:S05]  /*1c90*/  RET.REL.NODEC R12 `(learn_1d) ;  /* 0xffffffe00cd87950 */ /* 0x001fea0003c3ffff */
.L_x_57:
        /* <DEDUP_REMOVED lines=14> */
.L_x_130:


//--------------------- .text.learn_2d            --------------------------
	.section	.text.learn_2d,"ax",@progbits
	.align	128
        .global         learn_2d
        .type           learn_2d,@function
        .size           learn_2d,(.L_x_131 - learn_2d)
        .other          learn_2d,@"STO_CUDA_ENTRY STV_DEFAULT"
learn_2d:
.text.learn_2d:
[----:B------:R-:W-:Y:S01]  /*0000*/  LDC R1, c[0x0][0x37c] ;  /* 0x0000df00ff017b82 */ /* 0x000fe20000000800 */
[----:B------:R-:W0:Y:S01]  /*0010*/  S2R R2, SR_CTAID.Y ;  /* 0x0000000000027919 */ /* 0x000e220000002600 */
[----:B------:R-:W1:Y:S01]  /*0020*/  LDCU UR4, c[0x0][0x360] ;  /* 0x00006c00ff0477ac */ /* 0x000e620008000800 */
[----:B------:R-:W0:Y:S01]  /*0030*/  S2R R5, SR_TID.Y ;  /* 0x0000000000057919 */ /* 0x000e220000002200 */
[----:B------:R-:W0:Y:S01]  /*0040*/  LDCU UR5, c[0x0][0x364] ;  /* 0x00006c80ff0577ac */ /* 0x000e220008000800 */
[----:B------:R-:W1:Y:S01]  /*0050*/  S2R R4, SR_CTAID.X ;  /* 0x0000000000047919 */ /* 0x000e620000002500 */
[----:B------:R-:W2:Y:S01]  /*0060*/  LDCU UR6, c[0x0][0x398] ;  /* 0x00007300ff0677ac */ /* 0x000ea20008000800 */
[----:B------:R-:W1:Y:S01]  /*0070*/  S2R R3, SR_TID.X ;  /* 0x0000000000037919 */ /* 0x000e620000002100 */
[----:B------:R-:W3:Y:S01]  /*0080*/  LDCU UR7, c[0x0][0x394] ;  /* 0x00007280ff0777ac */ /* 0x000ee20008000800 */
[----:B0-----:R-:W-:-:S05]  /*0090*/  IMAD R2, R2, UR5, R5 ;  /* 0x0000000502027c24 */ /* 0x001fca000f8e0205 */
[----:B--2---:R-:W-:Y:S01]  /*00a0*/  ISETP.GE.AND P0, PT, R2, UR6, PT ;  /* 0x0000000602007c0c */ /* 0x004fe2000bf06270 */
[----:B-1----:R-:W-:-:S05]  /*00b0*/  IMAD R4, R4, UR4, R3 ;  /* 0x0000000404047c24 */ /* 0x002fca000f8e0203 */
[----:B---3--:R-:W-:-:S13]  /*00c0*/  ISETP.GE.OR P0, PT, R4, UR7, P0 ;  /* 0x0000000704007c0c */ /* 0x008fda0008706670 */
[----:B------:R-:W-:Y:S05]  /*00d0*/  @P0 EXIT ;  /* 0x000000000000094d */ /* 0x000fea0003800000 */
[----:B------:R-:W0:Y:S01]  /*00e0*/  LDC.64 R6, c[0x0][0x388] ;  /* 0x0000e200ff067b82 */ /* 0x000e220000000a00 */
[----:B------:R-:W1:Y:S01]  /*00f0*/  LDCU.64 UR4, c[0x0][0x358] ;  /* 0x00006b00ff0477ac */ /* 0x000e620008000a00 */
[----:B------:R-:W2:Y:S06]  /*0100*/  LDCU UR6, c[0x0][0x390] ;  /* 0x00007200ff0677ac */ /* 0x000eac0008000800 */
[----:B------:R-:W3:Y:S01]  /*0110*/  LDC R11, c[0x0][0x39c] ;  /* 0x0000e700ff0b7b82 */ /* 0x000ee20000000800 */
[----:B0-----:R-:W-:-:S06]  /*0120*/  IMAD.WIDE R6, R4, 0x8, R6 ;  /* 0x0000000804067825 */ /* 0x001fcc00078e0206 */
[----:B-1----:R-:W4:Y:S01]  /*0130*/  LDG.E.64 R6, desc[UR4][R6.64] ;  /* 0x0000000406067981 */ /* 0x002f22000c1e1b00 */
[----:B---3--:R-:W0:Y:S01]  /*0140*/  MUFU.RCP R3, R11 ;  /* 0x0000000b00037308 */ /* 0x008e220000001000 */
[----:B----4-:R-:W-:-:S05]  /*0150*/  IMAD.WIDE.U32 R8, R2, 0x4, R6 ;  /* 0x0000000402087825 */ /* 0x010fca00078e0006 */
[----:B------:R-:W2:Y:S01]  /*0160*/  LDG.E R0, desc[UR4][R8.64] ;  /* 0x0000000408007981 */ /* 0x000ea2000c1e1900 */
[C---:B0-----:R-:W-:Y:S01]  /*0170*/  FFMA R10, R3.reuse, -R11, 1 ;  /* 0x3f800000030a7423 */ /* 0x041fe2000000080b */
[----:B------:R-:W-:Y:S03]  /*0180*/  BSSY.RECONVERGENT B0, `(.L_x_58) ;  /* 0x000000b000007945 */ /* 0x000fe60003800200 */
[----:B------:R-:W-:Y:S01]  /*0190*/  FFMA R3, R3, R10, R3 ;  /* 0x0000000a03037223 */ /* 0x000fe20000000003 */
[----:B--2---:R-:W-:-:S04]  /*01a0*/  FMUL R0, R0, UR6 ;  /* 0x0000000600007c20 */ /* 0x004fc80008400000 */
[----:B------:R-:W0:Y:S01]  /*01b0*/  FCHK P0, R0, R11 ;  /* 0x0000000b00007302 */ /* 0x000e220000000000 */
[----:B------:R-:W-:-:S04]  /*01c0*/  FFMA R5, R0, R3, RZ ;  /* 0x0000000300057223 */ /* 0x000fc800000000ff */
[----:B------:R-:W-:-:S04]  /*01d0*/  FFMA R6, R5, -R11, R0 ;  /* 0x8000000b05067223 */ /* 0x000fc80000000000 */
[----:B------:R-:W-:Y:S01]  /*01e0*/  FFMA R10, R3, R6, R5 ;  /* 0x00000006030a7223 */ /* 0x000fe20000000005 */
[----:B0-----:R-:W-:Y:S06]  /*01f0*/  @!P0 BRA `(.L_x_59) ;  /* 0x00000000000c8947 */ /* 0x001fec0003800000 */
[----:B------:R-:W-:-:S07]  /*0200*/  MOV R6, 0x220 ;  /* 0x0000022000067802 */ /* 0x000fce0000000f00 */
[----:B------:R-:W-:Y:S05]  /*0210*/  CALL.REL.NOINC `($__internal_1_$__cuda_sm3x_div_rn_noftz_f32_slowpath) ;  /* 0x0000000000287944 */ /* 0x000fea0003c00000 */
[----:B------:R-:W-:-:S07]  /*0220*/  IMAD.MOV.U32 R10, RZ, RZ, R0 ;  /* 0x000000ffff0a7224 */ /* 0x000fce00078e0000 */
.L_x_59:
[----:B------:R-:W-:Y:S05]  /*0230*/  BSYNC.RECONVERGENT B0 ;  /* 0x0000000000007941 */ /* 0x000fea0003800200 */
.L_x_58:
[----:B------:R-:W0:Y:S02]  /*0240*/  LDC.64 R6, c[0x0][0x380] ;  /* 0x0000e000ff067b82 */ /* 0x000e240000000a00 */
[----:B0-----:R-:W-:-:S06]  /*0250*/  IMAD.WIDE R4, R4, 0x8, R6 ;  /* 0x0000000804047825 */ /* 0x001fcc00078e0206 */
[----:B------:R-:W2:Y:S02]  /*0260*/  LDG.E.64 R4, desc[UR4][R4.64] ;  /* 0x0000000404047981 */ /* 0x000ea4000c1e1b00 */
[----:B--2---:R-:W-:-:S05]  /*0270*/  IMAD.WIDE.U32 R2, R2, 0x4, R4 ;  /* 0x0000000402027825 */ /* 0x004fca00078e0004 */
[----:B------:R-:W2:Y:S02]  /*0280*/  LDG.E R7, desc[UR4][R2.64] ;  /* 0x0000000402077981 */ /* 0x000ea4000c1e1900 */
[----:B--2---:R-:W-:-:S05]  /*0290*/  FADD R7, R7, -R10 ;  /* 0x8000000a07077221 */ /* 0x004fca0000000000 */
[----:B------:R-:W-:Y:S01]  /*02a0*/  STG.E desc[UR4][R2.64], R7 ;  /* 0x0000000702007986 */ /* 0x000fe2000c101904 */
[----:B------:R-:W-:Y:S05]  /*02b0*/  EXIT ;  /* 0x000000000000794d */ /* 0x000fea0003800000 */
        .weak           $__internal_1_$__cuda_sm3x_div_rn_noftz_f32_slowpath
        .type           $__internal_1_$__cuda_sm3x_div_rn_noftz_f32_slowpath,@function
        .size           $__internal_1_$__cuda_sm3x_div_rn_noftz_f32_slowpath,(.L_x_131 - $__internal_1_$__cuda_sm3x_div_rn_noftz_f32_slowpath)
$__internal_1_$__cuda_sm3x_div_rn_noftz_f32_slowpath:
[----:B------:R-:W0:Y:S01]  /*02c0*/  LDC R3, c[0x0][0x39c] ;  /* 0x0000e700ff037b82 */ /* 0x000e220000000800 */
[--C-:B------:R-:W-:Y:S01]  /*02d0*/  SHF.R.U32.HI R5, RZ, 0x17, R0.reuse ;  /* 0x00000017ff057819 */ /* 0x100fe20000011600 */
[----:B------:R-:W1:Y:S01]  /*02e0*/  LDCU UR6, c[0x0][0x39c] ;  /* 0x00007380ff0677ac */ /* 0x000e620008000800 */
[----:B------:R-:W-:Y:S01]  /*02f0*/  BSSY.RECONVERGENT B1, `(.L_x_60) ;  /* 0x0000064000017945 */ /* 0x000fe20003800200 */
[----:B------:R-:W-:Y:S01]  /*0300*/  IMAD.MOV.U32 R8, RZ, RZ, R0 ;  /* 0x000000ffff087224 */ /* 0x000fe200078e0000 */
[----:B------:R-:W-:-:S05]  /*0310*/  LOP3.LUT R5, R5, 0xff, RZ, 0xc0, !PT ;  /* 0x000000ff05057812 */ /* 0x000fca00078ec0ff */
[----:B------:R-:W-:Y:S02]  /*0320*/  VIADD R11, R5, 0xffffffff ;  /* 0xffffffff050b7836 */ /* 0x000fe40000000000 */
[----:B-1----:R-:W-:Y:S01]  /*0330*/  IMAD.U32 R9, RZ, RZ, UR6 ;  /* 0x00000006ff097e24 */ /* 0x002fe2000f8e00ff */
[----:B0-----:R-:W-:-:S04]  /*0340*/  SHF.R.U32.HI R7, RZ, 0x17, R3 ;  /* 0x00000017ff077819 */ /* 0x001fc80000011603 */
[----:B------:R-:W-:-:S05]  /*0350*/  LOP3.LUT R7, R7, 0xff, RZ, 0xc0, !PT ;  /* 0x000000ff07077812 */ /* 0x000fca00078ec0ff */
[----:B------:R-:W-:-:S05]  /*0360*/  VIADD R12, R7, 0xffffffff ;  /* 0xffffffff070c7836 */ /* 0x000fca0000000000 */
[----:B------:R-:W-:-:S04]  /*0370*/  ISETP.GT.U32.AND P0, PT, R12, 0xfd, PT ;  /* 0x000000fd0c00780c */ /* 0x000fc80003f04070 */
[----:B------:R-:W-:-:S13]  /*0380*/  ISETP.GT.U32.OR P0, PT, R11, 0xfd, P0 ;  /* 0x000000fd0b00780c */ /* 0x000fda0000704470 */
[----:B------:R-:W-:Y:S01]  /*0390*/  @!P0 IMAD.MOV.U32 R10, RZ, RZ, RZ ;  /* 0x000000ffff0a8224 */ /* 0x000fe200078e00ff */
        /* <DEDUP_REMOVED lines=19> */
[----:B------:R-:W-:Y:S02]  /*04d0*/  @P0 IMAD.MOV.U32 R10, RZ, RZ, RZ ;  /* 0x000000ffff0a0224 */ /* 0x000fe400078e00ff */
[----:B------:R-:W-:Y:S01]  /*04e0*/  @!P0 FFMA R8, R0, 1.84467440737095516160e+19, RZ ;  /* 0x5f80000000088823 */ /* 0x000fe200000000ff */
[----:B------:R-:W-:Y:S02]  /*04f0*/  @!P0 IMAD.MOV.U32 R10, RZ, RZ, -0x40 ;  /* 0xffffffc0ff0a8424 */ /* 0x000fe400078e00ff */
[----:B------:R-:W-:Y:S02]  /*0500*/  @!P1 FFMA R9, R3, 1.84467440737095516160e+19, RZ ;  /* 0x5f80000003099823 */ /* 0x000fe400000000ff */
[----:B------:R-:W-:-:S07]  /*0510*/  @!P1 VIADD R10, R10, 0x40 ;  /* 0x000000400a0a9836 */ /* 0x000fce0000000000 */
.L_x_61:
[----:B------:R-:W-:Y:S01]  /*0520*/  LEA R0, R7, 0xc0800000, 0x17 ;  /* 0xc080000007007811 */ /* 0x000fe200078eb8ff */
[----:B------:R-:W-:Y:S01]  /*0530*/  VIADD R5, R5, 0xffffff81 ;  /* 0xffffff8105057836 */ /* 0x000fe20000000000 */
[----:B------:R-:W-:Y:S03]  /*0540*/  BSSY.RECONVERGENT B2, `(.L_x_66) ;  /* 0x0000035000027945 */ /* 0x000fe60003800200 */
[----:B------:R-:W-:Y:S02]  /*0550*/  IMAD.IADD R9, R9, 0x1, -R0 ;  /* 0x0000000109097824 */ /* 0x000fe400078e0a00 */
[C---:B------:R-:W-:Y:S01]  /*0560*/  IMAD R0, R5.reuse, -0x800000, R8 ;  /* 0xff80000005007824 */ /* 0x040fe200078e0208 */
[----:B------:R-:W-:Y:S01]  /*0570*/  IADD3 R5, PT, PT, R5, 0x7f, -R7 ;  /* 0x0000007f05057810 */ /* 0x000fe20007ffe807 */
[----:B------:R-:W0:Y:S01]  /*0580*/  MUFU.RCP R3, R9 ;  /* 0x0000000900037308 */ /* 0x000e220000001000 */
[----:B------:R-:W-:-:S03]  /*0590*/  FADD.FTZ R11, -R9, -RZ ;  /* 0x800000ff090b7221 */ /* 0x000fc60000010100 */
[----:B------:R-:W-:Y:S02]  /*05a0*/  IMAD.IADD R5, R5, 0x1, R10 ;  /* 0x0000000105057824 */ /* 0x000fe400078e020a */
        /* <DEDUP_REMOVED lines=8> */
[----:B------:R-:W-:-:S05]  /*0630*/  LOP3.LUT R3, R3, 0xff, RZ, 0xc0, !PT ;  /* 0x000000ff03037812 */ /* 0x000fca00078ec0ff */
[----:B------:R-:W-:-:S04]  /*0640*/  IMAD.IADD R7, R3, 0x1, R5 ;  /* 0x0000000103077824 */ /* 0x000fc800078e0205 */
[----:B------:R-:W-:-:S05]  /*0650*/  VIADD R3, R7, 0xffffffff ;  /* 0xffffffff07037836 */ /* 0x000fca0000000000 */
        /* <DEDUP_REMOVED lines=9> */
[CC--:B------:R-:W-:Y:S01]  /*06f0*/  FFMA.RZ R3, R12.reuse, R8.reuse, R13 ;  /* 0x000000080c037223 */ /* 0x0c0fe2000000c00d */
[C---:B------:R-:W-:Y:S01]  /*0700*/  VIADD R10, R7.reuse, 0x20 ;  /* 0x00000020070a7836 */ /* 0x040fe20000000000 */
[C---:B------:R-:W-:Y:S02]  /*0710*/  ISETP.NE.AND P2, PT, R7.reuse, RZ, PT ;  /* 0x000000ff0700720c */ /* 0x040fe40003f45270 */
[----:B------:R-:W-:Y:S01]  /*0720*/  ISETP.NE.AND P1, PT, R7, RZ, PT ;  /* 0x000000ff0700720c */ /* 0x000fe20003f25270 */
[----:B------:R-:W-:Y:S01]  /*0730*/  IMAD.MOV R7, RZ, RZ, -R7 ;  /* 0x000000ffff077224 */ /* 0x000fe200078e0a07 */
[----:B------:R-:W-:Y:S01]  /*0740*/  LOP3.LUT R5, R3, 0x7fffff, RZ, 0xc0, !PT ;  /* 0x007fffff03057812 */ /* 0x000fe200078ec0ff */
[CCC-:B------:R-:W-:Y:S01]  /*0750*/  FFMA.RP R3, R12.reuse, R8.reuse, R13.reuse ;  /* 0x000000080c037223 */ /* 0x1c0fe2000000800d */
[----:B------:R-:W-:Y:S02]  /*0760*/  FFMA.RM R8, R12, R8, R13 ;  /* 0x000000080c087223 */ /* 0x000fe4000000400d */
[----:B------:R-:W-:-:S03]  /*0770*/  LOP3.LUT R5, R5, 0x800000, RZ, 0xfc, !PT ;  /* 0x0080000005057812 */ /* 0x000fc600078efcff */
[----:B------:R-:W-:Y:S02]  /*0780*/  FSETP.NEU.FTZ.AND P0, PT, R3, R8, PT ;  /* 0x000000080300720b */ /* 0x000fe40003f1d000 */
[----:B------:R-:W-:Y:S02]  /*0790*/  SHF.L.U32 R10, R5, R10, RZ ;  /* 0x0000000a050a7219 */ /* 0x000fe400000006ff */
[----:B------:R-:W-:Y:S02]  /*07a0*/  SEL R8, R7, RZ, P2 ;  /* 0x000000ff07087207 */ /* 0x000fe40001000000 */
[----:B------:R-:W-:Y:S02]  /*07b0*/  ISETP.NE.AND P1, PT, R10, RZ, P1 ;  /* 0x000000ff0a00720c */ /* 0x000fe40000f25270 */
[----:B------:R-:W-:Y:S02]  /*07c0*/  SHF.R.U32.HI R8, RZ, R8, R5 ;  /* 0x00000008ff087219 */ /* 0x000fe40000011605 */
[----:B------:R-:W-:-:S02]  /*07d0*/  PLOP3.LUT P0, PT, P0, P1, PT, 0xf8, 0x8f ;  /* 0x00000000008f781c */ /* 0x000fc40000703f70 */
[----:B------:R-:W-:Y:S02]  /*07e0*/  SHF.R.U32.HI R10, RZ, 0x1, R8 ;  /* 0x00000001ff0a7819 */ /* 0x000fe40000011608 */
[----:B------:R-:W-:-:S04]  /*07f0*/  SEL R3, RZ, 0x1, !P0 ;  /* 0x00000001ff037807 */ /* 0x000fc80004000000 */
[----:B------:R-:W-:-:S04]  /*0800*/  LOP3.LUT R3, R3, 0x1, R10, 0xf8, !PT ;  /* 0x0000000103037812 */ /* 0x000fc800078ef80a */
[----:B------:R-:W-:-:S05]  /*0810*/  LOP3.LUT R3, R3, R8, RZ, 0xc0, !PT ;  /* 0x0000000803037212 */ /* 0x000fca00078ec0ff */
[----:B------:R-:W-:-:S05]  /*0820*/  IMAD.IADD R3, R10, 0x1, R3 ;  /* 0x000000010a037824 */ /* 0x000fca00078e0203 */
[----:B------:R-:W-:Y:S01]  /*0830*/  LOP3.LUT R0, R3, R0, RZ, 0xfc, !PT ;  /* 0x0000000003007212 */ /* 0x000fe200078efcff */
[----:B------:R-:W-:Y:S06]  /*0840*/  BRA `(.L_x_69) ;  /* 0x0000000000107947 */ /* 0x000fec0003800000 */
.L_x_68:
[----:B------:R-:W-:-:S04]  /*0850*/  LOP3.LUT R0, R0, 0x80000000, RZ, 0xc0, !PT ;  /* 0x8000000000007812 */ /* 0x000fc800078ec0ff */
[----:B------:R-:W-:Y:S01]  /*0860*/  LOP3.LUT R0, R0, 0x7f800000, RZ, 0xfc, !PT ;  /* 0x7f80000000007812 */ /* 0x000fe200078efcff */
[----:B------:R-:W-:Y:S06]  /*0870*/  BRA `(.L_x_69) ;  /* 0x0000000000047947 */ /* 0x000fec0003800000 */
.L_x_67:
[----:B------:R-:W-:-:S07]  /*0880*/  IMAD R0, R5, 0x800000, R0 ;  /* 0x0080000005007824 */ /* 0x000fce00078e0200 */
.L_x_69:
[----:B------:R-:W-:Y:S05]  /*0890*/  BSYNC.RECONVERGENT B2 ;  /* 0x0000000000027941 */ /* 0x000fea0003800200 */
.L_x_66:
[----:B------:R-:W-:Y:S05]  /*08a0*/  BRA `(.L_x_70) ;  /* 0x0000000000207947 */ /* 0x000fea0003800000 */
.L_x_65:
[----:B------:R-:W-:-:S04]  /*08b0*/  LOP3.LUT R0, R9, 0x80000000, R8, 0x48, !PT ;  /* 0x8000000009007812 */ /* 0x000fc800078e4808 */
[----:B------:R-:W-:Y:S01]  /*08c0*/  LOP3.LUT R0, R0, 0x7f800000, RZ, 0xfc, !PT ;  /* 0x7f80000000007812 */ /* 0x000fe200078efcff */
[----:B------:R-:W-:Y:S06]  /*08d0*/  BRA `(.L_x_70) ;  /* 0x0000000000147947 */ /* 0x000fec0003800000 */
.L_x_64:
[----:B------:R-:W-:Y:S01]  /*08e0*/  LOP3.LUT R0, R9, 0x80000000, R8, 0x48, !PT ;  /* 0x8000000009007812 */ /* 0x000fe200078e4808 */
[----:B------:R-:W-:Y:S06]  /*08f0*/  BRA `(.L_x_70) ;  /* 0x00000000000c7947 */ /* 0x000fec0003800000 */
.L_x_63:
[----:B------:R-:W0:Y:S01]  /*0900*/  MUFU.RSQ R0, -QNAN ;  /* 0xffc0000000007908 */ /* 0x000e220000001400 */
[----:B------:R-:W-:Y:S05]  /*0910*/  BRA `(.L_x_70) ;  /* 0x0000000000047947 */ /* 0x000fea0003800000 */
.L_x_62:
[----:B------:R-:W-:-:S07]  /*0920*/  FADD.FTZ R0, R0, R3 ;  /* 0x0000000300007221 */ /* 0x000fce0000010000 */
.L_x_70:
[----:B------:R-:W-:Y:S05]  /*0930*/  BSYNC.RECONVERGENT B1 ;  /* 0x0000000000017941 */ /* 0x000fea0003800200 */
.L_x_60:
[----:B------:R-:W-:-:S04]  /*0940*/  IMAD.MOV.U32 R7, RZ, RZ, 0x0 ;  /* 0x00000000ff077424 */ /* 0x000fc800078e00ff */
[----:B0-----:R-:W-:Y:S05]  /*0950*/  RET.REL.NODEC R6 `(learn_2d) ;  /* 0xfffffff406a87950 */ /* 0x001fea0003c3ffff */
.L_x_71:
        /* <DEDUP_REMOVED lines=10> */
.L_x_131:


//--------------------- .text.vec_add_1d          --------------------------
	.section	.text.vec_add_1d,"ax",@progbits
	.align	128
        .global         vec_add_1d
        .type           vec_add_1d,@function
        .size           vec_add_1d,(.L_x_137 - vec_add_1d)
        .other          vec_add_1d,@"STO_CUDA_ENTRY STV_DEFAULT"
vec_add_1d:
.text.vec_add_1d:
[----:B------:R-:W-:Y:S01]  /*0000*/  LDC R1, c[0x0][0x37c] ;  /* 0x0000df00ff017b82 */ /* 0x000fe20000000800 */
[----:B------:R-:W-:Y:S05]  /*0010*/  EXIT ;  /* 0x000000000000794d */ /* 0x000fea0003800000 */
.L_x_72:
        /* <DEDUP_REMOVED lines=14> */
.L_x_137:


//--------------------- .text.vec_add_2d          --------------------------
	.section	.text.vec_add_2d,"ax",@progbits
	.align	128
        .global         vec_add_2d
        .type           vec_add_2d,@function
        .size           vec_add_2d,(.L_x_138 - vec_add_2d)
        .other          vec_add_2d,@"STO_CUDA_ENTRY STV_DEFAULT"
vec_add_2d:
.text.vec_add_2d:
[----:B------:R-:W-:Y:S01]  /*0000*/  LDC R1, c[0x0][0x37c] ;  /* 0x0000df00ff017b82 */ /* 0x000fe20000000800 */
[----:B------:R-:W0:Y:S01]  /*0010*/  S2R R9, SR_CTAID.Y ;  /* 0x0000000000097919 */ /* 0x000e220000002600 */
[----:B------:R-:W1:Y:S01]  /*0020*/  LDCU UR4, c[0x0][0x360] ;  /* 0x00006c00ff0477ac */ /* 0x000e620008000800 */
[----:B------:R-:W0:Y:S01]  /*0030*/  S2R R2, SR_TID.Y ;  /* 0x0000000000027919 */ /* 0x000e220000002200 */
[----:B------:R-:W0:Y:S01]  /*0040*/  LDCU UR5, c[0x0][0x364] ;  /* 0x00006c80ff0577ac */ /* 0x000e220008000800 */
[----:B------:R-:W1:Y:S01]  /*0050*/  S2R R5, SR_CTAID.X ;  /* 0x0000000000057919 */ /* 0x000e620000002500 */
[----:B------:R-:W2:Y:S01]  /*0060*/  LDCU.64 UR6, c[0x0][0x390] ;  /* 0x00007200ff0677ac */ /* 0x000ea20008000a00 */
[----:B------:R-:W1:Y:S01]  /*0070*/  S2R R0, SR_TID.X ;  /* 0x0000000000007919 */ /* 0x000e620000002100 */
[----:B0-----:R-:W-:-:S05]  /*0080*/  IMAD R9, R9, UR5, R2 ;  /* 0x0000000509097c24 */ /* 0x001fca000f8e0202 */
[----:B--2---:R-:W-:Y:S01]  /*0090*/  ISETP.GE.AND P0, PT, R9, UR7, PT ;  /* 0x0000000709007c0c */ /* 0x004fe2000bf06270 */
[----:B-1----:R-:W-:-:S05]  /*00a0*/  IMAD R5, R5, UR4, R0 ;  /* 0x0000000405057c24 */ /* 0x002fca000f8e0200 */
[----:B------:R-:W-:-:S13]  /*00b0*/  ISETP.GE.OR P0, PT, R5, UR6, P0 ;  /* 0x0000000605007c0c */ /* 0x000fda0008706670 */
[----:B------:R-:W-:Y:S05]  /*00c0*/  @P0 EXIT ;  /* 0x000000000000094d */ /* 0x000fea0003800000 */
[----:B------:R-:W0:Y:S01]  /*00d0*/  LDC.64 R2, c[0x0][0x388] ;  /* 0x0000e200ff027b82 */ /* 0x000e220000000a00 */
[----:B------:R-:W1:Y:S07]  /*00e0*/  LDCU.64 UR4, c[0x0][0x358] ;  /* 0x00006b00ff0477ac */ /* 0x000e6e0008000a00 */
[----:B------:R-:W2:Y:S01]  /*00f0*/  LDC.64 R6, c[0x0][0x380] ;  /* 0x0000e000ff067b82 */ /* 0x000ea20000000a00 */
[----:B0-----:R-:W-:-:S06]  /*0100*/  IMAD.WIDE R2, R5, 0x8, R2 ;  /* 0x0000000805027825 */ /* 0x001fcc00078e0202 */
[----:B-1----:R-:W3:Y:S01]  /*0110*/  LDG.E.64 R2, desc[UR4][R2.64] ;  /* 0x0000000402027981 */ /* 0x002ee2000c1e1b00 */
[----:B--2---:R-:W-:-:S06]  /*0120*/  IMAD.WIDE R6, R5, 0x8, R6 ;  /* 0x0000000805067825 */ /* 0x004fcc00078e0206 */
[----:B------:R-:W2:Y:S01]  /*0130*/  LDG.E.64 R6, desc[UR4][R6.64] ;  /* 0x0000000406067981 */ /* 0x000ea2000c1e1b00 */
[----:B---3--:R-:W-:-:S06]  /*0140*/  IMAD.WIDE.U32 R4, R9, 0x4, R2 ;  /* 0x0000000409047825 */ /* 0x008fcc00078e0002 */
[----:B------:R-:W3:Y:S01]  /*0150*/  LDG.E R4, desc[UR4][R4.64] ;  /* 0x0000000404047981 */ /* 0x000ee2000c1e1900 */
[----:B--2---:R-:W-:-:S05]  /*0160*/  IMAD.WIDE.U32 R8, R9, 0x4, R6 ;  /* 0x0000000409087825 */ /* 0x004fca00078e0006 */
[----:B------:R-:W3:Y:S02]  /*0170*/  LDG.E R11, desc[UR4][R8.64] ;  /* 0x00000004080b7981 */ /* 0x000ee4000c1e1900 */
[----:B---3--:R-:W-:-:S05]  /*0180*/  FADD R11, R4, R11 ;  /* 0x0000000b040b7221 */ /* 0x008fca0000000000 */
[----:B------:R-:W-:Y:S01]  /*0190*/  STG.E desc[UR4][R8.64], R11 ;  /* 0x0000000b08007986 */ /* 0x000fe2000c101904 */
[----:B------:R-:W-:Y:S05]  /*01a0*/  EXIT ;  /* 0x000000000000794d */ /* 0x000fea0003800000 */
.L_x_73:
        /* <DEDUP_REMOVED lines=13> */
.L_x_138:


//--------------------- .text.calc_deriv_w_kernel --------------------------
	.section	.text.calc_deriv_w_kernel,"ax",@progbits
	.align	128
        .global         calc_deriv_w_kernel
        .type           calc_deriv_w_kernel,@function
        .size           calc_deriv_w_kernel,(.L_x_139 - calc_deriv_w_kernel)
        .other          calc_deriv_w_kernel,@"STO_CUDA_ENTRY STV_DEFAULT"
calc_deriv_w_kernel:
.text.calc_deriv_w_kernel:
        /* <DEDUP_REMOVED lines=14> */
[----:B------:R-:W0:Y:S01]  /*00e0*/  LDC R3, c[0x0][0x3a4] ;  /* 0x0000e900ff037b82 */ /* 0x000e220000000800 */
[----:B------:R-:W1:Y:S01]  /*00f0*/  LDCU.64 UR8, c[0x0][0x358] ;  /* 0x00006b00ff0877ac */ /* 0x000e620008000a00 */
[----:B------:R-:W-:Y:S01]  /*0100*/  HFMA2 R9, -RZ, RZ, 0, 0 ;  /* 0x00000000ff097431 */ /* 0x000fe200000001ff */
[----:B0-----:R-:W-:-:S13]  /*0110*/  ISETP.GE.AND P0, PT, R3, 0x1, PT ;  /* 0x000000010300780c */ /* 0x001fda0003f06270 */
[----:B-1----:R-:W-:Y:S05]  /*0120*/  @!P0 BRA `(.L_x_74) ;  /* 0x0000000800688947 */ /* 0x002fea0003800000 */
[C---:B------:R-:W-:Y:S02]  /*0130*/  ISETP.GE.U32.AND P1, PT, R3.reuse, 0x8, PT ;  /* 0x000000080300780c */ /* 0x040fe40003f26070 */
[----:B------:R-:W-:Y:S02]  /*0140*/  LOP3.LUT R4, R3, 0x7, RZ, 0xc0, !PT ;  /* 0x0000000703047812 */ /* 0x000fe400078ec0ff */
[----:B------:R-:W-:Y:S02]  /*0150*/  MOV R9, RZ ;  /* 0x000000ff00097202 */ /* 0x000fe40000000f00 */
[----:B------:R-:W-:Y:S02]  /*0160*/  ISETP.NE.AND P0, PT, R4, RZ, PT ;  /* 0x000000ff0400720c */ /* 0x000fe40003f05270 */
[----:B------:R-:W-:-:S05]  /*0170*/  MOV R5, RZ ;  /* 0x000000ff00057202 */ /* 0x000fca0000000f00 */
[----:B------:R-:W-:Y:S06]  /*0180*/  @!P1 BRA `(.L_x_75) ;  /* 0x0000000400309947 */ /* 0x000fec0003800000 */
[----:B------:R-:W0:Y:S01]  /*0190*/  LDCU.64 UR6, c[0x0][0x388] ;  /* 0x00007100ff0677ac */ /* 0x000e220008000a00 */
[----:B------:R-:W-:Y:S02]  /*01a0*/  LOP3.LUT R5, R3, 0x7ffffff8, RZ, 0xc0, !PT ;  /* 0x7ffffff803057812 */ /* 0x000fe400078ec0ff */
[----:B------:R-:W-:Y:S01]  /*01b0*/  MOV R9, RZ ;  /* 0x000000ff00097202 */ /* 0x000fe20000000f00 */
[----:B------:R-:W1:Y:S01]  /*01c0*/  LDCU.64 UR4, c[0x0][0x398] ;  /* 0x00007300ff0477ac */ /* 0x000e620008000a00 */
[----:B------:R-:W-:Y:S01]  /*01d0*/  IADD3 R6, PT, PT, -R5, RZ, RZ ;  /* 0x000000ff05067210 */ /* 0x000fe20007ffe1ff */
[----:B0-----:R-:W-:Y:S02]  /*01e0*/  UIADD3 UR6, UP0, UPT, UR6, 0x20, URZ ;  /* 0x0000002006067890 */ /* 0x001fe4000ff1e0ff */
[----:B-1----:R-:W-:Y:S02]  /*01f0*/  UIADD3 UR4, UP1, UPT, UR4, 0x20, URZ ;  /* 0x0000002004047890 */ /* 0x002fe4000ff3e0ff */
[----:B------:R-:W-:-:S02]  /*0200*/  UIADD3.X UR7, UPT, UPT, URZ, UR7, URZ, UP0, !UPT ;  /* 0x00000007ff077290 */ /* 0x000fc400087fe4ff */
[----:B------:R-:W-:Y:S01]  /*0210*/  MOV R12, UR6 ;  /* 0x00000006000c7c02 */ /* 0x000fe20008000f00 */
[----:B------:R-:W-:Y:S01]  /*0220*/  UIADD3.X UR5, UPT, UPT, URZ, UR5, URZ, UP1, !UPT ;  /* 0x00000005ff057290 */ /* 0x000fe20008ffe4ff */
[----:B------:R-:W-:Y:S02]  /*0230*/  MOV R14, UR4 ;  /* 0x00000004000e7c02 */ /* 0x000fe40008000f00 */
[----:B------:R-:W-:-:S03]  /*0240*/  MOV R13, UR7 ;  /* 0x00000007000d7c02 */ /* 0x000fc60008000f00 */
[----:B------:R-:W-:-:S07]  /*0250*/  MOV R15, UR5 ;  /* 0x00000005000f7c02 */ /* 0x000fce0008000f00 */
.L_x_76:
[----:B------:R-:W2:Y:S04]  /*0260*/  LDG.E.64 R10, desc[UR8][R12.64+-0x20] ;  /* 0xffffe0080c0a7981 */ /* 0x000ea8000c1e1b00 */
[----:B------:R-:W3:Y:S04]  /*0270*/  LDG.E.64 R16, desc[UR8][R14.64+-0x20] ;  /* 0xffffe0080e107981 */ /* 0x000ee8000c1e1b00 */
[----:B------:R-:W4:Y:S04]  /*0280*/  LDG.E.64 R22, desc[UR8][R12.64+-0x8] ;  /* 0xfffff8080c167981 */ /* 0x000f28000c1e1b00 */
[----:B------:R-:W5:Y:S04]  /*0290*/  LDG.E.64 R28, desc[UR8][R14.64+-0x18] ;  /* 0xffffe8080e1c7981 */ /* 0x000f68000c1e1b00 */
[----:B------:R-:W5:Y:S04]  /*02a0*/  LDG.E.64 R18, desc[UR8][R12.64+-0x10] ;  /* 0xfffff0080c127981 */ /* 0x000f68000c1e1b00 */
[----:B------:R-:W5:Y:S04]  /*02b0*/  LDG.E.64 R20, desc[UR8][R12.64] ;  /* 0x000000080c147981 */ /* 0x000f68000c1e1b00 */
[----:B------:R-:W5:Y:S01]  /*02c0*/  LDG.E.64 R26, desc[UR8][R12.64+-0x18] ;  /* 0xffffe8080c1a7981 */ /* 0x000f62000c1e1b00 */
[----:B--2---:R-:W-:-:S03]  /*02d0*/  IMAD.WIDE R24, R2, 0x4, R10 ;  /* 0x0000000402187825 */ /* 0x004fc600078e020a */
[----:B------:R-:W2:Y:S01]  /*02e0*/  LDG.E.64 R10, desc[UR8][R14.64+-0x10] ;  /* 0xfffff0080e0a7981 */ /* 0x000ea2000c1e1b00 */
[----:B---3--:R-:W-:-:S03]  /*02f0*/  IMAD.WIDE.U32 R16, R0, 0x4, R16 ;  /* 0x0000000400107825 */ /* 0x008fc600078e0010 */
[----:B------:R-:W3:Y:S04]  /*0300*/  LDG.E R24, desc[UR8][R24.64] ;  /* 0x0000000818187981 */ /* 0x000ee8000c1e1900 */
[----:B------:R-:W3:Y:S01]  /*0310*/  LDG.E R16, desc[UR8][R16.64] ;  /* 0x0000000810107981 */ /* 0x000ee2000c1e1900 */
[----:B----4-:R-:W-:-:S04]  /*0320*/  IMAD.WIDE R22, R2, 0x4, R22 ;  /* 0x0000000402167825 */ /* 0x010fc800078e0216 */
[----:B-----5:R-:W-:Y:S02]  /*0330*/  IMAD.WIDE.U32 R28, R0, 0x4, R28 ;  /* 0x00000004001c7825 */ /* 0x020fe400078e001c */
[----:B------:R-:W4:Y:S02]  /*0340*/  LDG.E R22, desc[UR8][R22.64] ;  /* 0x0000000816167981 */ /* 0x000f24000c1e1900 */
[----:B------:R-:W-:Y:S02]  /*0350*/  IMAD.WIDE R18, R2, 0x4, R18 ;  /* 0x0000000402127825 */ /* 0x000fe400078e0212 */
[----:B------:R-:W5:Y:S04]  /*0360*/  LDG.E R8, desc[UR8][R28.64] ;  /* 0x000000081c087981 */ /* 0x000f68000c1e1900 */
[----:B------:R-:W4:Y:S01]  /*0370*/  LDG.E.64 R28, desc[UR8][R14.64] ;  /* 0x000000080e1c7981 */ /* 0x000f22000c1e1b00 */
[----:B---3--:R-:W-:-:S03]  /*0380*/  FFMA R9, R24, R16, R9 ;  /* 0x0000001018097223 */ /* 0x008fc60000000009 */
[----:B------:R-:W3:Y:S01]  /*0390*/  LDG.E.64 R16, desc[UR8][R14.64+-0x8] ;  /* 0xfffff8080e107981 */ /* 0x000ee2000c1e1b00 */
[----:B--2---:R-:W-:-:S03]  /*03a0*/  IMAD.WIDE.U32 R10, R0, 0x4, R10 ;  /* 0x00000004000a7825 */ /* 0x004fc600078e000a */
[----:B------:R-:W2:Y:S04]  /*03b0*/  LDG.E R24, desc[UR8][R18.64] ;  /* 0x0000000812187981 */ /* 0x000ea8000c1e1900 */
[----:B------:R0:W2:Y:S04]  /*03c0*/  LDG.E R25, desc[UR8][R10.64] ;  /* 0x000000080a197981 */ /* 0x0000a8000c1e1900 */
[----:B------:R-:W5:Y:S04]  /*03d0*/  LDG.E.64 R18, desc[UR8][R14.64+0x8] ;  /* 0x000008080e127981 */ /* 0x000f68000c1e1b00 */
[----:B------:R-:W0:Y:S01]  /*03e0*/  LDG.E.64 R10, desc[UR8][R12.64+0x8] ;  /* 0x000008080c0a7981 */ /* 0x000e22000c1e1b00 */
[----:B---3--:R-:W-:-:S05]  /*03f0*/  IMAD.WIDE.U32 R16, R0, 0x4, R16 ;  /* 0x0000000400107825 */ /* 0x008fca00078e0010 */
[----:B------:R1:W3:Y:S04]  /*0400*/  LDG.E R23, desc[UR8][R16.64] ;  /* 0x0000000810177981 */ /* 0x0002e8000c1e1900 */
[----:B------:R-:W1:Y:S01]  /*0410*/  LDG.E.64 R16, desc[UR8][R12.64+0x10] ;  /* 0x000010080c107981 */ /* 0x000e62000c1e1b00 */
[----:B------:R-:W-:-:S04]  /*0420*/  IMAD.WIDE R20, R2, 0x4, R20 ;  /* 0x0000000402147825 */ /* 0x000fc800078e0214 */
[----:B0-----:R-:W-:Y:S02]  /*0430*/  IMAD.WIDE R10, R2, 0x4, R10 ;  /* 0x00000004020a7825 */ /* 0x001fe400078e020a */
[----:B------:R-:W3:Y:S02]  /*0440*/  LDG.E R20, desc[UR8][R20.64] ;  /* 0x0000000814147981 */ /* 0x000ee4000c1e1900 */
[C---:B----4-:R-:W-:Y:S02]  /*0450*/  IMAD.WIDE.U32 R28, R0.reuse, 0x4, R28 ;  /* 0x00000004001c7825 */ /* 0x050fe400078e001c */
[----:B------:R-:W4:Y:S02]  /*0460*/  LDG.E R10, desc[UR8][R10.64] ;  /* 0x000000080a0a7981 */ /* 0x000f24000c1e1900 */
[----:B-----5:R-:W-:Y:S02]  /*0470*/  IMAD.WIDE.U32 R18, R0, 0x4, R18 ;  /* 0x0000000400127825 */ /* 0x020fe400078e0012 */
[----:B------:R0:W5:Y:S04]  /*0480*/  LDG.E R21, desc[UR8][R28.64] ;  /* 0x000000081c157981 */ /* 0x000168000c1e1900 */
[----:B------:R2:W4:Y:S04]  /*0490*/  LDG.E R11, desc[UR8][R18.64] ;  /* 0x00000008120b7981 */ /* 0x000528000c1e1900 */
[----:B------:R-:W0:Y:S04]  /*04a0*/  LDG.E.64 R28, desc[UR8][R14.64+0x18] ;  /* 0x000018080e1c7981 */ /* 0x000e28000c1e1b00 */
[----:B------:R-:W2:Y:S01]  /*04b0*/  LDG.E.64 R18, desc[UR8][R12.64+0x18] ;  /* 0x000018080c127981 */ /* 0x000ea2000c1e1b00 */
[----:B-1----:R-:W-:-:S05]  /*04c0*/  IMAD.WIDE R16, R2, 0x4, R16 ;  /* 0x0000000402107825 */ /* 0x002fca00078e0210 */
[----:B------:R1:W4:Y:S04]  /*04d0*/  LDG.E R7, desc[UR8][R16.64] ;  /* 0x0000000810077981 */ /* 0x000328000c1e1900 */
[----:B------:R-:W1:Y:S01]  /*04e0*/  LDG.E.64 R16, desc[UR8][R14.64+0x10] ;  /* 0x000010080e107981 */ /* 0x000e62000c1e1b00 */
[----:B------:R-:W-:-:S06]  /*04f0*/  IMAD.WIDE R26, R2, 0x4, R26 ;  /* 0x00000004021a7825 */ /* 0x000fcc00078e021a */
[----:B------:R-:W3:Y:S01]  /*0500*/  LDG.E R26, desc[UR8][R26.64] ;  /* 0x000000081a1a7981 */ /* 0x000ee2000c1e1900 */
[----:B0-----:R-:W-:-:S04]  /*0510*/  IMAD.WIDE.U32 R28, R0, 0x4, R28 ;  /* 0x00000004001c7825 */ /* 0x001fc800078e001c */
[----:B--2---:R-:W-:Y:S02]  /*0520*/  IMAD.WIDE R18, R2, 0x4, R18 ;  /* 0x0000000402127825 */ /* 0x004fe400078e0212 */
[----:B------:R-:W2:Y:S04]  /*0530*/  LDG.E R29, desc[UR8][R28.64] ;  /* 0x000000081c1d7981 */ /* 0x000ea8000c1e1900 */
[----:B------:R-:W2:Y:S01]  /*0540*/  LDG.E R18, desc[UR8][R18.64] ;  /* 0x0000000812127981 */ /* 0x000ea2000c1e1900 */
[----:B-1----:R-:W-:-:S05]  /*0550*/  IMAD.WIDE.U32 R16, R0, 0x4, R16 ;  /* 0x0000000400107825 */ /* 0x002fca00078e0010 */
[----:B------:R-:W2:Y:S01]  /*0560*/  LDG.E R27, desc[UR8][R16.64] ;  /* 0x00000008101b7981 */ /* 0x000ea2000c1e1900 */
[----:B---3--:R-:W-:Y:S01]  /*0570*/  FFMA R9, R26, R8, R9 ;  /* 0x000000081a097223 */ /* 0x008fe20000000009 */
[----:B------:R-:W-:-:S03]  /*0580*/  IADD3 R6, PT, PT, R6, 0x8, RZ ;  /* 0x0000000806067810 */ /* 0x000fc60007ffe0ff */
[----:B------:R-:W-:Y:S01]  /*0590*/  FFMA R9, R24, R25, R9 ;  /* 0x0000001918097223 */ /* 0x000fe20000000009 */
[----:B------:R-:W-:-:S03]  /*05a0*/  ISETP.NE.AND P1, PT, R6, RZ, PT ;  /* 0x000000ff0600720c */ /* 0x000fc60003f25270 */
[----:B------:R-:W-:-:S04]  /*05b0*/  FFMA R9, R22, R23, R9 ;  /* 0x0000001716097223 */ /* 0x000fc80000000009 */
[----:B-----5:R-:W-:-:S04]  /*05c0*/  FFMA R9, R20, R21, R9 ;  /* 0x0000001514097223 */ /* 0x020fc80000000009 */
[----:B----4-:R-:W-:Y:S01]  /*05d0*/  FFMA R10, R10, R11, R9 ;  /* 0x0000000b0a0a7223 */ /* 0x010fe20000000009 */
[----:B------:R-:W-:Y:S02]  /*05e0*/  IADD3 R12, P2, PT, R12, 0x40, RZ ;  /* 0x000000400c0c7810 */ /* 0x000fe40007f5e0ff */
[----:B------:R-:W-:Y:S02]  /*05f0*/  IADD3 R14, P3, PT, R14, 0x40, RZ ;  /* 0x000000400e0e7810 */ /* 0x000fe40007f7e0ff */
[----:B------:R-:W-:Y:S02]  /*0600*/  IADD3.X R13, PT, PT, RZ, R13, RZ, P2, !PT ;  /* 0x0000000dff0d7210 */ /* 0x000fe400017fe4ff */
[----:B------:R-:W-:Y:S01]  /*0610*/  IADD3.X R15, PT, PT, RZ, R15, RZ, P3, !PT ;  /* 0x0000000fff0f7210 */ /* 0x000fe20001ffe4ff */
[----:B--2---:R-:W-:-:S04]  /*0620*/  FFMA R7, R7, R27, R10 ;  /* 0x0000001b07077223 */ /* 0x004fc8000000000a */
[----:B------:R-:W-:Y:S01]  /*0630*/  FFMA R9, R18, R29, R7 ;  /* 0x0000001d12097223 */ /* 0x000fe20000000007 */
[----:B------:R-:W-:Y:S06]  /*0640*/  @P1 BRA `(.L_x_76) ;  /* 0xfffffffc00041947 */ /* 0x000fec000383ffff */
.L_x_75:
[----:B------:R-:W-:Y:S05]  /*0650*/  @!P0 BRA `(.L_x_74) ;  /* 0x00000004001c8947 */ /* 0x000fea0003800000 */
[----:B------:R-:W-:Y:S02]  /*0660*/  ISETP.GE.U32.AND P0, PT, R4, 0x4, PT ;  /* 0x000000040400780c */ /* 0x000fe40003f06070 */
[----:B------:R-:W-:-:S04]  /*0670*/  LOP3.LUT R8, R3, 0x3, RZ, 0xc0, !PT ;  /* 0x0000000303087812 */ /* 0x000fc800078ec0ff */
[----:B------:R-:W-:-:S07]  /*0680*/  ISETP.NE.AND P1, PT, R8, RZ, PT ;  /* 0x000000ff0800720c */ /* 0x000fce0003f25270 */
[----:B------:R-:W-:Y:S06]  /*0690*/  @!P0 BRA `(.L_x_77) ;  /* 0x0000000000848947 */ /* 0x000fec0003800000 */
[----:B------:R-:W0:Y:S08]  /*06a0*/  LDC.64 R26, c[0x0][0x388] ;  /* 0x0000e200ff1a7b82 */ /* 0x000e300000000a00 */
[----:B------:R-:W1:Y:S01]  /*06b0*/  LDC.64 R24, c[0x0][0x398] ;  /* 0x0000e600ff187b82 */ /* 0x000e620000000a00 */
[----:B0-----:R-:W-:-:S05]  /*06c0*/  IMAD.WIDE.U32 R26, R5, 0x8, R26 ;  /* 0x00000008051a7825 */ /* 0x001fca00078e001a */
[----:B------:R-:W2:Y:S01]  /*06d0*/  LDG.E.64 R22, desc[UR8][R26.64] ;  /* 0x000000081a167981 */ /* 0x000ea2000c1e1b00 */
[----:B-1----:R-:W-:-:S03]  /*06e0*/  IMAD.WIDE.U32 R24, R5, 0x8, R24 ;  /* 0x0000000805187825 */ /* 0x002fc600078e0018 */
[----:B------:R-:W3:Y:S04]  /*06f0*/  LDG.E.64 R18, desc[UR8][R26.64+0x8] ;  /* 0x000008081a127981 */ /* 0x000ee8000c1e1b00 */
[----:B------:R-:W4:Y:S04]  /*0700*/  LDG.E.64 R20, desc[UR8][R24.64] ;  /* 0x0000000818147981 */ /* 0x000f28000c1e1b00 */
[----:B------:R-:W5:Y:S04]  /*0710*/  LDG.E.64 R16, desc[UR8][R24.64+0x8] ;  /* 0x0000080818107981 */ /* 0x000f68000c1e1b00 */
[----:B------:R-:W5:Y:S04]  /*0720*/  LDG.E.64 R6, desc[UR8][R26.64+0x10] ;  /* 0x000010081a067981 */ /* 0x000f68000c1e1b00 */
[----:B------:R-:W5:Y:S04]  /*0730*/  LDG.E.64 R14, desc[UR8][R24.64+0x10] ;  /* 0x00001008180e7981 */ /* 0x000f68000c1e1b00 */
[----:B------:R-:W5:Y:S04]  /*0740*/  LDG.E.64 R10, desc[UR8][R26.64+0x18] ;  /* 0x000018081a0a7981 */ /* 0x000f68000c1e1b00 */
[----:B------:R-:W5:Y:S01]  /*0750*/  LDG.E.64 R12, desc[UR8][R24.64+0x18] ;  /* 0x00001808180c7981 */ /* 0x000f62000c1e1b00 */
[----:B--2---:R-:W-:-:S04]  /*0760*/  IMAD.WIDE R22, R2, 0x4, R22 ;  /* 0x0000000402167825 */ /* 0x004fc800078e0216 */
[----:B---3--:R-:W-:Y:S02]  /*0770*/  IMAD.WIDE R18, R2, 0x4, R18 ;  /* 0x0000000402127825 */ /* 0x008fe400078e0212 */
[----:B------:R-:W2:Y:S02]  /*0780*/  LDG.E R22, desc[UR8][R22.64] ;  /* 0x0000000816167981 */ /* 0x000ea4000c1e1900 */
[C---:B----4-:R-:W-:Y:S02]  /*0790*/  IMAD.WIDE.U32 R20, R0.reuse, 0x4, R20 ;  /* 0x0000000400147825 */ /* 0x050fe400078e0014 */
[----:B------:R-:W3:Y:S02]  /*07a0*/  LDG.E R18, desc[UR8][R18.64] ;  /* 0x0000000812127981 */ /* 0x000ee4000c1e1900 */
[----:B-----5:R-:W-:Y:S02]  /*07b0*/  IMAD.WIDE.U32 R16, R0, 0x4, R16 ;  /* 0x0000000400107825 */ /* 0x020fe400078e0010 */
[----:B------:R-:W2:Y:S02]  /*07c0*/  LDG.E R20, desc[UR8][R20.64] ;  /* 0x0000000814147981 */ /* 0x000ea4000c1e1900 */
[----:B------:R-:W-:-:S02]  /*07d0*/  IMAD.WIDE R6, R2, 0x4, R6 ;  /* 0x0000000402067825 */ /* 0x000fc400078e0206 */
[----:B------:R-:W3:Y:S02]  /*07e0*/  LDG.E R16, desc[UR8][R16.64] ;  /* 0x0000000810107981 */ /* 0x000ee4000c1e1900 */
[----:B------:R-:W-:Y:S02]  /*07f0*/  IMAD.WIDE.U32 R14, R0, 0x4, R14 ;  /* 0x00000004000e7825 */ /* 0x000fe400078e000e */
[----:B------:R-:W4:Y:S02]  /*0800*/  LDG.E R6, desc[UR8][R6.64] ;  /* 0x0000000806067981 */ /* 0x000f24000c1e1900 */
[----:B------:R-:W-:Y:S02]  /*0810*/  IMAD.WIDE R10, R2, 0x4, R10 ;  /* 0x00000004020a7825 */ /* 0x000fe400078e020a */
[----:B------:R-:W4:Y:S02]  /*0820*/  LDG.E R14, desc[UR8][R14.64] ;  /* 0x000000080e0e7981 */ /* 0x000f24000c1e1900 */
[----:B------:R-:W-:-:S02]  /*0830*/  IMAD.WIDE.U32 R12, R0, 0x4, R12 ;  /* 0x00000004000c7825 */ /* 0x000fc400078e000c */
[----:B------:R-:W5:Y:S04]  /*0840*/  LDG.E R10, desc[UR8][R10.64] ;  /* 0x000000080a0a7981 */ /* 0x000f68000c1e1900 */
[----:B------:R-:W5:Y:S01]  /*0850*/  LDG.E R12, desc[UR8][R12.64] ;  /* 0x000000080c0c7981 */ /* 0x000f62000c1e1900 */
[----:B------:R-:W-:Y:S01]  /*0860*/  IADD3 R5, PT, PT, R5, 0x4, RZ ;  /* 0x0000000405057810 */ /* 0x000fe20007ffe0ff */
[----:B--2---:R-:W-:-:S04]  /*0870*/  FFMA R9, R22, R20, R9 ;  /* 0x0000001416097223 */ /* 0x004fc80000000009 */
[----:B---3--:R-:W-:-:S04]  /*0880*/  FFMA R9, R18, R16, R9 ;  /* 0x0000001012097223 */ /* 0x008fc80000000009 */
[----:B----4-:R-:W-:-:S04]  /*0890*/  FFMA R9, R6, R14, R9 ;  /* 0x0000000e06097223 */ /* 0x010fc80000000009 */
[----:B-----5:R-:W-:-:S07]  /*08a0*/  FFMA R9, R10, R12, R9 ;  /* 0x0000000c0a097223 */ /* 0x020fce0000000009 */
.L_x_77:
[----:B------:R-:W-:Y:S05]  /*08b0*/  @!P1 BRA `(.L_x_74) ;  /* 0x0000000000849947 */ /* 0x000fea0003800000 */
[----:B------:R-:W-:Y:S02]  /*08c0*/  ISETP.NE.AND P0, PT, R8, 0x1, PT ;  /* 0x000000010800780c */ /* 0x000fe40003f05270 */
[----:B------:R-:W-:-:S04]  /*08d0*/  LOP3.LUT R3, R3, 0x1, RZ, 0xc0, !PT ;  /* 0x0000000103037812 */ /* 0x000fc800078ec0ff */
[----:B------:R-:W-:-:S07]  /*08e0*/  ISETP.NE.U32.AND P1, PT, R3, 0x1, PT ;  /* 0x000000010300780c */ /* 0x000fce0003f25070 */
[----:B------:R-:W0:Y:S08]  /*08f0*/  @P0 LDC.64 R6, c[0x0][0x388] ;  /* 0x0000e200ff060b82 */ /* 0x000e300000000a00 */
[----:B------:R-:W1:Y:S08]  /*0900*/  @P0 LDC.64 R10, c[0x0][0x398] ;  /* 0x0000e600ff0a0b82 */ /* 0x000e700000000a00 */
[----:B------:R-:W2:Y:S08]  /*0910*/  @!P1 LDC.64 R14, c[0x0][0x398] ;  /* 0x0000e600ff0e9b82 */ /* 0x000eb00000000a00 */
[----:B------:R-:W3:Y:S01]  /*0920*/  @!P1 LDC.64 R18, c[0x0][0x388] ;  /* 0x0000e200ff129b82 */ /* 0x000ee20000000a00 */
[----:B0-----:R-:W-:-:S05]  /*0930*/  @P0 IMAD.WIDE.U32 R20, R5, 0x8, R6 ;  /* 0x0000000805140825 */ /* 0x001fca00078e0006 */
[----:B------:R-:W4:Y:S01]  /*0940*/  @P0 LDG.E.64 R12, desc[UR8][R20.64] ;  /* 0x00000008140c0981 */ /* 0x000f22000c1e1b00 */
[C---:B-1----:R-:W-:Y:S01]  /*0950*/  @P0 IMAD.WIDE.U32 R22, R5.reuse, 0x8, R10 ;  /* 0x0000000805160825 */ /* 0x042fe200078e000a */
[----:B------:R-:W-:Y:S02]  /*0960*/  @P0 IADD3 R5, PT, PT, R5, 0x2, RZ ;  /* 0x0000000205050810 */ /* 0x000fe40007ffe0ff */
[----:B------:R-:W5:Y:S04]  /*0970*/  @P0 LDG.E.64 R10, desc[UR8][R20.64+0x8] ;  /* 0x00000808140a0981 */ /* 0x000f68000c1e1b00 */
[----:B------:R-:W5:Y:S01]  /*0980*/  @P0 LDG.E.64 R6, desc[UR8][R22.64] ;  /* 0x0000000816060981 */ /* 0x000f62000c1e1b00 */
[----:B--2---:R-:W-:-:S03]  /*0990*/  @!P1 IMAD.WIDE.U32 R14, R5, 0x8, R14 ;  /* 0x00000008050e9825 */ /* 0x004fc600078e000e */
[----:B------:R-:W2:Y:S04]  /*09a0*/  @P0 LDG.E.64 R16, desc[UR8][R22.64+0x8] ;  /* 0x0000080816100981 */ /* 0x000ea8000c1e1b00 */
[----:B------:R-:W2:Y:S01]  /*09b0*/  @!P1 LDG.E.64 R14, desc[UR8][R14.64] ;  /* 0x000000080e0e9981 */ /* 0x000ea2000c1e1b00 */
[----:B---3--:R-:W-:-:S05]  /*09c0*/  @!P1 IMAD.WIDE.U32 R18, R5, 0x8, R18 ;  /* 0x0000000805129825 */ /* 0x008fca00078e0012 */
[----:B------:R-:W3:Y:S01]  /*09d0*/  @!P1 LDG.E.64 R4, desc[UR8][R18.64] ;  /* 0x0000000812049981 */ /* 0x000ee2000c1e1b00 */
[----:B----4-:R-:W-:-:S04]  /*09e0*/  @P0 IMAD.WIDE R12, R2, 0x4, R12 ;  /* 0x00000004020c0825 */ /* 0x010fc800078e020c */
[----:B-----5:R-:W-:Y:S02]  /*09f0*/  @P0 IMAD.WIDE R10, R2, 0x4, R10 ;  /* 0x00000004020a0825 */ /* 0x020fe400078e020a */
[----:B------:R-:W4:Y:S02]  /*0a00*/  @P0 LDG.E R12, desc[UR8][R12.64] ;  /* 0x000000080c0c0981 */ /* 0x000f24000c1e1900 */
[C---:B------:R-:W-:Y:S02]  /*0a10*/  @P0 IMAD.WIDE.U32 R24, R0.reuse, 0x4, R6 ;  /* 0x0000000400180825 */ /* 0x040fe400078e0006 */
[----:B------:R-:W5:Y:S02]  /*0a20*/  @P0 LDG.E R10, desc[UR8][R10.64] ;  /* 0x000000080a0a0981 */ /* 0x000f64000c1e1900 */
[C---:B--2---:R-:W-:Y:S02]  /*0a30*/  @P0 IMAD.WIDE.U32 R16, R0.reuse, 0x4, R16 ;  /* 0x0000000400100825 */ /* 0x044fe400078e0010 */
[----:B------:R-:W4:Y:S02]  /*0a40*/  @P0 LDG.E R24, desc[UR8][R24.64] ;  /* 0x0000000818180981 */ /* 0x000f24000c1e1900 */
[----:B------:R-:W-:-:S02]  /*0a50*/  @!P1 IMAD.WIDE.U32 R6, R0, 0x4, R14 ;  /* 0x0000000400069825 */ /* 0x000fc400078e000e */
[----:B------:R-:W5:Y:S04]  /*0a60*/  @P0 LDG.E R16, desc[UR8][R16.64] ;  /* 0x0000000810100981 */ /* 0x000f68000c1e1900 */
[----:B------:R-:W2:Y:S01]  /*0a70*/  @!P1 LDG.E R6, desc[UR8][R6.64] ;  /* 0x0000000806069981 */ /* 0x000ea2000c1e1900 */
[----:B---3--:R-:W-:-:S06]  /*0a80*/  @!P1 IMAD.WIDE R4, R2, 0x4, R4 ;  /* 0x0000000402049825 */ /* 0x008fcc00078e0204 */
[----:B------:R-:W2:Y:S01]  /*0a90*/  @!P1 LDG.E R4, desc[UR8][R4.64] ;  /* 0x0000000804049981 */ /* 0x000ea2000c1e1900 */
[----:B----4-:R-:W-:-:S04]  /*0aa0*/  @P0 FFMA R3, R12, R24, R9 ;  /* 0x000000180c030223 */ /* 0x010fc80000000009 */
[----:B-----5:R-:W-:-:S04]  /*0ab0*/  @P0 FFMA R9, R10, R16, R3 ;  /* 0x000000100a090223 */ /* 0x020fc80000000003 */
[----:B--2---:R-:W-:-:S07]  /*0ac0*/  @!P1 FFMA R9, R4, R6, R9 ;  /* 0x0000000604099223 */ /* 0x004fce0000000009 */
.L_x_74:
[----:B------:R-:W0:Y:S02]  /*0ad0*/  LDC.64 R4, c[0x0][0x380] ;  /* 0x0000e000ff047b82 */ /* 0x000e240000000a00 */
[----:B0-----:R-:W-:-:S06]  /*0ae0*/  IMAD.WIDE R2, R2, 0x8, R4 ;  /* 0x0000000802027825 */ /* 0x001fcc00078e0204 */
[----:B------:R-:W2:Y:S02]  /*0af0*/  LDG.E.64 R2, desc[UR8][R2.64] ;  /* 0x0000000802027981 */ /* 0x000ea4000c1e1b00 */
[----:B--2---:R-:W-:-:S05]  /*0b00*/  IMAD.WIDE.U32 R4, R0, 0x4, R2 ;  /* 0x0000000400047825 */ /* 0x004fca00078e0002 */
[----:B------:R-:W-:Y:S01]  /*0b10*/  STG.E desc[UR8][R4.64], R9 ;  /* 0x0000000904007986 */ /* 0x000fe2000c101908 */
[----:B------:R-:W-:Y:S05]  /*0b20*/  EXIT ;  /* 0x000000000000794d */ /* 0x000fea0003800000 */
.L_x_78:
        /* <DEDUP_REMOVED lines=13> */
.L_x_139:


//--------------------- .text.calc_deriv_b_kernel --------------------------
	.section	.text.calc_deriv_b_kernel,"ax",@progbits
	.align	128
        .global         calc_deriv_b_kernel
        .type           calc_deriv_b_kernel,@function
        .size           calc_deriv_b_kernel,(.L_x_140 - calc_deriv_b_kernel)
        .other          calc_deriv_b_kernel,@"STO_CUDA_ENTRY STV_DEFAULT"
calc_deriv_b_kernel:
.text.calc_deriv_b_kernel:
        /* <DEDUP_REMOVED lines=14> */
[----:B------:R-:W0:Y:S01]  /*00e0*/  LDCU UR4, c[0x0][0x3a4] ;  /* 0x00007480ff0477ac */ /* 0x000e220008000800 */
[----:B------:R-:W-:Y:S01]  /*00f0*/  HFMA2 R12, -RZ, RZ, 0, 0 ;  /* 0x00000000ff0c7431 */ /* 0x000fe200000001ff */
[----:B------:R-:W1:Y:S01]  /*0100*/  LDCU.64 UR8, c[0x0][0x358] ;  /* 0x00006b00ff0877ac */ /* 0x000e620008000a00 */
[----:B0-----:R-:W-:-:S09]  /*0110*/  UISETP.GE.AND UP0, UPT, UR4, 0x1, UPT ;  /* 0x000000010400788c */ /* 0x001fd2000bf06270 */
[----:B-1----:R-:W-:Y:S05]  /*0120*/  BRA.U !UP0, `(.L_x_79) ;  /* 0x00000009084c7547 */ /* 0x002fea000b800000 */
[----:B------:R-:W0:Y:S08]  /*0130*/  LDC.64 R4, c[0x0][0x388] ;  /* 0x0000e200ff047b82 */ /* 0x000e300000000a00 */
[----:B------:R-:W1:Y:S01]  /*0140*/  LDC.64 R6, c[0x0][0x398] ;  /* 0x0000e600ff067b82 */ /* 0x000e620000000a00 */
[----:B0-----:R-:W-:-:S06]  /*0150*/  IMAD.WIDE R4, R10, 0x8, R4 ;  /* 0x000000080a047825 */ /* 0x001fcc00078e0204 */
[----:B------:R-:W5:Y:S01]  /*0160*/  LDG.E.64 R4, desc[UR8][R4.64] ;  /* 0x0000000804047981 */ /* 0x000f62000c1e1b00 */
[----:B-1----:R-:W-:-:S06]  /*0170*/  IMAD.WIDE.U32 R6, R0, 0x8, R6 ;  /* 0x0000000800067825 */ /* 0x002fcc00078e0006 */
[----:B------:R-:W5:Y:S01]  /*0180*/  LDG.E.64 R6, desc[UR8][R6.64] ;  /* 0x0000000806067981 */ /* 0x000f62000c1e1b00 */
[----:B------:R-:W-:Y:S01]  /*0190*/  UISETP.GE.U32.AND UP1, UPT, UR4, 0x10, UPT ;  /* 0x000000100400788c */ /* 0x000fe2000bf26070 */
[----:B------:R-:W-:Y:S01]  /*01a0*/  MOV R12, RZ ;  /* 0x000000ff000c7202 */ /* 0x000fe20000000f00 */
[----:B------:R-:W-:Y:S01]  /*01b0*/  ULOP3.LUT UR5, UR4, 0xf, URZ, 0xc0, !UPT ;  /* 0x0000000f04057892 */ /* 0x000fe2000f8ec0ff */
[----:B------:R-:W-:-:S03]  /*01c0*/  MOV R11, RZ ;  /* 0x000000ff000b7202 */ /* 0x000fc60000000f00 */
[----:B------:R-:W-:-:S03]  /*01d0*/  UISETP.NE.AND UP0, UPT, UR5, URZ, UPT ;  /* 0x000000ff0500728c */ /* 0x000fc6000bf05270 */
[----:B------:R-:W-:Y:S08]  /*01e0*/  BRA.U !UP1, `(.L_x_80) ;  /* 0x0000000109fc7547 */ /* 0x000ff0000b800000 */
[----:B------:R-:W-:Y:S01]  /*01f0*/  ULOP3.LUT UR6, UR4, 0x7ffffff0, URZ, 0xc0, !UPT ;  /* 0x7ffffff004067892 */ /* 0x000fe2000f8ec0ff */
[----:B-----5:R-:W-:Y:S02]  /*0200*/  IADD3 R2, P0, PT, R4, 0x20, RZ ;  /* 0x0000002004027810 */ /* 0x020fe40007f1e0ff */
[----:B------:R-:W-:Y:S01]  /*0210*/  IADD3 R8, P1, PT, R6, 0x20, RZ ;  /* 0x0000002006087810 */ /* 0x000fe20007f3e0ff */
[----:B------:R-:W-:Y:S01]  /*0220*/  UIADD3 UR7, UPT, UPT, -UR6, URZ, URZ ;  /* 0x000000ff06077290 */ /* 0x000fe2000fffe1ff */
[----:B------:R-:W-:Y:S02]  /*0230*/  MOV R12, RZ ;  /* 0x000000ff000c7202 */ /* 0x000fe40000000f00 */
[----:B------:R-:W-:Y:S02]  /*0240*/  IADD3.X R3, PT, PT, RZ, R5, RZ, P0, !PT ;  /* 0x00000005ff037210 */ /* 0x000fe400007fe4ff */
[----:B------:R-:W-:Y:S02]  /*0250*/  IADD3.X R9, PT, PT, RZ, R7, RZ, P1, !PT ;  /* 0x00000007ff097210 */ /* 0x000fe40000ffe4ff */
[----:B------:R-:W-:-:S07]  /*0260*/  MOV R11, UR6 ;  /* 0x00000006000b7c02 */ /* 0x000fce0008000f00 */
.L_x_81:
[----:B------:R-:W2:Y:S04]  /*0270*/  LDG.E R13, desc[UR8][R2.64+-0x20] ;  /* 0xffffe008020d7981 */ /* 0x000ea8000c1e1900 */
[----:B------:R-:W2:Y:S04]  /*0280*/  LDG.E R14, desc[UR8][R8.64+-0x20] ;  /* 0xffffe008080e7981 */ /* 0x000ea8000c1e1900 */
[----:B------:R-:W3:Y:S04]  /*0290*/  LDG.E R17, desc[UR8][R2.64+-0x1c] ;  /* 0xffffe40802117981 */ /* 0x000ee8000c1e1900 */
[----:B------:R-:W3:Y:S04]  /*02a0*/  LDG.E R26, desc[UR8][R8.64+-0x1c] ;  /* 0xffffe408081a7981 */ /* 0x000ee8000c1e1900 */
[----:B------:R-:W4:Y:S04]  /*02b0*/  LDG.E R20, desc[UR8][R2.64+-0x18] ;  /* 0xffffe80802147981 */ /* 0x000f28000c1e1900 */
[----:B------:R-:W4:Y:S04]  /*02c0*/  LDG.E R21, desc[UR8][R8.64+-0x18] ;  /* 0xffffe80808157981 */ /* 0x000f28000c1e1900 */
[----:B------:R-:W5:Y:S04]  /*02d0*/  LDG.E R24, desc[UR8][R2.64+-0x14] ;  /* 0xffffec0802187981 */ /* 0x000f68000c1e1900 */
[----:B------:R-:W5:Y:S04]  /*02e0*/  LDG.E R25, desc[UR8][R8.64+-0x14] ;  /* 0xffffec0808197981 */ /* 0x000f68000c1e1900 */
[----:B------:R-:W5:Y:S04]  /*02f0*/  LDG.E R22, desc[UR8][R2.64+-0x10] ;  /* 0xfffff00802167981 */ /* 0x000f68000c1e1900 */
[----:B------:R-:W5:Y:S04]  /*0300*/  LDG.E R23, desc[UR8][R8.64+-0x10] ;  /* 0xfffff00808177981 */ /* 0x000f68000c1e1900 */
[----:B------:R-:W5:Y:S04]  /*0310*/  LDG.E R18, desc[UR8][R2.64+-0xc] ;  /* 0xfffff40802127981 */ /* 0x000f68000c1e1900 */
[----:B------:R-:W5:Y:S04]  /*0320*/  LDG.E R19, desc[UR8][R8.64+-0xc] ;  /* 0xfffff40808137981 */ /* 0x000f68000c1e1900 */
[----:B------:R-:W5:Y:S01]  /*0330*/  LDG.E R15, desc[UR8][R8.64+-0x4] ;  /* 0xfffffc08080f7981 */ /* 0x000f62000c1e1900 */
[----:B--2---:R-:W-:-:S03]  /*0340*/  FFMA R16, R13, R14, R12 ;  /* 0x0000000e0d107223 */ /* 0x004fc6000000000c */
[----:B------:R-:W2:Y:S04]  /*0350*/  LDG.E R12, desc[UR8][R2.64+-0x8] ;  /* 0xfffff808020c7981 */ /* 0x000ea8000c1e1900 */
[----:B------:R-:W2:Y:S04]  /*0360*/  LDG.E R13, desc[UR8][R8.64+-0x8] ;  /* 0xfffff808080d7981 */ /* 0x000ea8000c1e1900 */
[----:B------:R-:W2:Y:S01]  /*0370*/  LDG.E R14, desc[UR8][R2.64+-0x4] ;  /* 0xfffffc08020e7981 */ /* 0x000ea2000c1e1900 */
[----:B---3--:R-:W-:-:S03]  /*0380*/  FFMA R27, R17, R26, R16 ;  /* 0x0000001a111b7223 */ /* 0x008fc60000000010 */
[----:B------:R-:W3:Y:S04]  /*0390*/  LDG.E R16, desc[UR8][R2.64] ;  /* 0x0000000802107981 */ /* 0x000ee8000c1e1900 */
[----:B------:R-:W3:Y:S01]  /*03a0*/  LDG.E R17, desc[UR8][R8.64] ;  /* 0x0000000808117981 */ /* 0x000ee2000c1e1900 */
[----:B----4-:R-:W-:-:S03]  /*03b0*/  FFMA R21, R20, R21, R27 ;  /* 0x0000001514157223 */ /* 0x010fc6000000001b */
[----:B------:R-:W4:Y:S01]  /*03c0*/  LDG.E R20, desc[UR8][R8.64+0x4] ;  /* 0x0000040808147981 */ /* 0x000f22000c1e1900 */
[----:B-----5:R-:W-:-:S03]  /*03d0*/  FFMA R25, R24, R25, R21 ;  /* 0x0000001918197223 */ /* 0x020fc60000000015 */
[----:B------:R-:W4:Y:S04]  /*03e0*/  LDG.E R21, desc[UR8][R2.64+0x4] ;  /* 0x0000040802157981 */ /* 0x000f28000c1e1900 */
[----:B------:R-:W5:Y:S01]  /*03f0*/  LDG.E R24, desc[UR8][R2.64+0x14] ;  /* 0x0000140802187981 */ /* 0x000f62000c1e1900 */
[----:B------:R-:W-:-:S03]  /*0400*/  FFMA R25, R22, R23, R25 ;  /* 0x0000001716197223 */ /* 0x000fc60000000019 */
[----:B------:R-:W5:Y:S04]  /*0410*/  LDG.E R22, desc[UR8][R2.64+0x8] ;  /* 0x0000080802167981 */ /* 0x000f68000c1e1900 */
[----:B------:R-:W5:Y:S01]  /*0420*/  LDG.E R23, desc[UR8][R8.64+0x8] ;  /* 0x0000080808177981 */ /* 0x000f62000c1e1900 */
[----:B------:R-:W-:-:S03]  /*0430*/  FFMA R25, R18, R19, R25 ;  /* 0x0000001312197223 */ /* 0x000fc60000000019 */
[----:B------:R-:W5:Y:S04]  /*0440*/  LDG.E R18, desc[UR8][R2.64+0xc] ;  /* 0x00000c0802127981 */ /* 0x000f68000c1e1900 */
[----:B------:R-:W5:Y:S01]  /*0450*/  LDG.E R19, desc[UR8][R8.64+0xc] ;  /* 0x00000c0808137981 */ /* 0x000f62000c1e1900 */
[----:B--2---:R-:W-:-:S03]  /*0460*/  FFMA R25, R12, R13, R25 ;  /* 0x0000000d0c197223 */ /* 0x004fc60000000019 */
[----:B------:R-:W2:Y:S04]  /*0470*/  LDG.E R12, desc[UR8][R2.64+0x10] ;  /* 0x00001008020c7981 */ /* 0x000ea8000c1e1900 */
[----:B------:R-:W2:Y:S01]  /*0480*/  LDG.E R13, desc[UR8][R8.64+0x10] ;  /* 0x00001008080d7981 */ /* 0x000ea2000c1e1900 */
[----:B------:R-:W-:-:S03]  /*0490*/  FFMA R27, R14, R15, R25 ;  /* 0x0000000f0e1b7223 */ /* 0x000fc60000000019 */
[----:B------:R-:W2:Y:S04]  /*04a0*/  LDG.E R25, desc[UR8][R8.64+0x14] ;  /* 0x0000140808197981 */ /* 0x000ea8000c1e1900 */
[----:B------:R-:W2:Y:S01]  /*04b0*/  LDG.E R15, desc[UR8][R2.64+0x18] ;  /* 0x00001808020f7981 */ /* 0x000ea2000c1e1900 */
[----:B---3--:R-:W-:-:S03]  /*04c0*/  FFMA R26, R16, R17, R27 ;  /* 0x00000011101a7223 */ /* 0x008fc6000000001b */
[----:B------:R-:W3:Y:S04]  /*04d0*/  LDG.E R14, desc[UR8][R8.64+0x18] ;  /* 0x00001808080e7981 */ /* 0x000ee8000c1e1900 */
[----:B------:R0:W3:Y:S04]  /*04e0*/  LDG.E R16, desc[UR8][R2.64+0x1c] ;  /* 0x00001c0802107981 */ /* 0x0000e8000c1e1900 */
[----:B------:R1:W3:Y:S01]  /*04f0*/  LDG.E R17, desc[UR8][R8.64+0x1c] ;  /* 0x00001c0808117981 */ /* 0x0002e2000c1e1900 */
[----:B----4-:R-:W-:-:S04]  /*0500*/  FFMA R21, R21, R20, R26 ;  /* 0x0000001415157223 */ /* 0x010fc8000000001a */
[----:B-----5:R-:W-:Y:S01]  /*0510*/  FFMA R21, R22, R23, R21 ;  /* 0x0000001716157223 */ /* 0x020fe20000000015 */
[----:B------:R-:W-:-:S03]  /*0520*/  UIADD3 UR7, UPT, UPT, UR7, 0x10, URZ ;  /* 0x0000001007077890 */ /* 0x000fc6000fffe0ff */
[----:B------:R-:W-:Y:S01]  /*0530*/  FFMA R19, R18, R19, R21 ;  /* 0x0000001312137223 */ /* 0x000fe20000000015 */
[----:B------:R-:W-:Y:S01]  /*0540*/  UISETP.NE.AND UP1, UPT, UR7, URZ, UPT ;  /* 0x000000ff0700728c */ /* 0x000fe2000bf25270 */
[----:B0-----:R-:W-:Y:S02]  /*0550*/  IADD3 R2, P0, PT, R2, 0x40, RZ ;  /* 0x0000004002027810 */ /* 0x001fe40007f1e0ff */
[----:B-1----:R-:W-:Y:S02]  /*0560*/  IADD3 R8, P1, PT, R8, 0x40, RZ ;  /* 0x0000004008087810 */ /* 0x002fe40007f3e0ff */
[----:B------:R-:W-:Y:S02]  /*0570*/  IADD3.X R3, PT, PT, RZ, R3, RZ, P0, !PT ;  /* 0x00000003ff037210 */ /* 0x000fe400007fe4ff */
[----:B------:R-:W-:Y:S01]  /*0580*/  IADD3.X R9, PT, PT, RZ, R9, RZ, P1, !PT ;  /* 0x00000009ff097210 */ /* 0x000fe20000ffe4ff */
[----:B--2---:R-:W-:-:S04]  /*0590*/  FFMA R13, R12, R13, R19 ;  /* 0x0000000d0c0d7223 */ /* 0x004fc80000000013 */
[----:B------:R-:W-:-:S04]  /*05a0*/  FFMA R24, R24, R25, R13 ;  /* 0x0000001918187223 */ /* 0x000fc8000000000d */
[----:B---3--:R-:W-:-:S04]  /*05b0*/  FFMA R15, R15, R14, R24 ;  /* 0x0000000e0f0f7223 */ /* 0x008fc80000000018 */
[----:B------:R-:W-:Y:S01]  /*05c0*/  FFMA R12, R16, R17, R15 ;  /* 0x00000011100c7223 */ /* 0x000fe2000000000f */
[----:B------:R-:W-:Y:S06]  /*05d0*/  BRA.U UP1, `(.L_x_81) ;  /* 0xfffffffd01247547 */ /* 0x000fec000b83ffff */
.L_x_80:
[----:B------:R-:W-:Y:S05]  /*05e0*/  BRA.U !UP0, `(.L_x_79) ;  /* 0x00000005081c7547 */ /* 0x000fea000b800000 */
[----:B------:R-:W-:Y:S02]  /*05f0*/  UISETP.GE.U32.AND UP0, UPT, UR5, 0x8, UPT ;  /* 0x000000080500788c */ /* 0x000fe4000bf06070 */
[----:B------:R-:W-:-:S04]  /*0600*/  ULOP3.LUT UR6, UR4, 0x7, URZ, 0xc0, !UPT ;  /* 0x0000000704067892 */ /* 0x000fc8000f8ec0ff */
[----:B------:R-:W-:-:S03]  /*0610*/  UISETP.NE.AND UP1, UPT, UR6, URZ, UPT ;  /* 0x000000ff0600728c */ /* 0x000fc6000bf25270 */
[----:B------:R-:W-:Y:S08]  /*0620*/  BRA.U !UP0, `(.L_x_82) ;  /* 0x00000001086c7547 */ /* 0x000ff0000b800000 */
[----:B-----5:R-:W-:-:S04]  /*0630*/  IMAD.WIDE.U32 R2, R11, 0x4, R4 ;  /* 0x000000040b027825 */ /* 0x020fc800078e0004 */
[C---:B------:R-:W-:Y:S01]  /*0640*/  IMAD.WIDE.U32 R8, R11.reuse, 0x4, R6 ;  /* 0x000000040b087825 */ /* 0x040fe200078e0006 */
[----:B------:R-:W2:Y:S04]  /*0650*/  LDG.E R25, desc[UR8][R2.64] ;  /* 0x0000000802197981 */ /* 0x000ea8000c1e1900 */
[----:B------:R-:W2:Y:S04]  /*0660*/  LDG.E R26, desc[UR8][R8.64] ;  /* 0x00000008081a7981 */ /* 0x000ea8000c1e1900 */
[----:B------:R-:W3:Y:S04]  /*0670*/  LDG.E R28, desc[UR8][R2.64+0x4] ;  /* 0x00000408021c7981 */ /* 0x000ee8000c1e1900 */
[----:B------:R-:W3:Y:S04]  /*0680*/  LDG.E R27, desc[UR8][R8.64+0x4] ;  /* 0x00000408081b7981 */ /* 0x000ee8000c1e1900 */
[----:B------:R-:W4:Y:S04]  /*0690*/  LDG.E R20, desc[UR8][R2.64+0x8] ;  /* 0x0000080802147981 */ /* 0x000f28000c1e1900 */
        /* <DEDUP_REMOVED lines=10> */
[----:B------:R-:W4:Y:S01]  /*0740*/  LDG.E R23, desc[UR8][R8.64+0x1c] ;  /* 0x00001c0808177981 */ /* 0x000f22000c1e1900 */
[----:B------:R-:W-:Y:S01]  /*0750*/  IADD3 R11, PT, PT, R11, 0x8, RZ ;  /* 0x000000080b0b7810 */ /* 0x000fe20007ffe0ff */
[----:B--2---:R-:W-:-:S04]  /*0760*/  FFMA R25, R25, R26, R12 ;  /* 0x0000001a19197223 */ /* 0x004fc8000000000c */
[----:B---3--:R-:W-:-:S04]  /*0770*/  FFMA R25, R28, R27, R25 ;  /* 0x0000001b1c197223 */ /* 0x008fc80000000019 */
[----:B----4-:R-:W-:-:S04]  /*0780*/  FFMA R21, R20, R21, R25 ;  /* 0x0000001514157223 */ /* 0x010fc80000000019 */
[----:B------:R-:W-:-:S04]  /*0790*/  FFMA R19, R18, R19, R21 ;  /* 0x0000001312137223 */ /* 0x000fc80000000015 */
[----:B------:R-:W-:-:S04]  /*07a0*/  FFMA R17, R16, R17, R19 ;  /* 0x0000001110117223 */ /* 0x000fc80000000013 */
[----:B------:R-:W-:-:S04]  /*07b0*/  FFMA R14, R14, R15, R17 ;  /* 0x0000000f0e0e7223 */ /* 0x000fc80000000011 */
[----:B------:R-:W-:-:S04]  /*07c0*/  FFMA R13, R13, R24, R14 ;  /* 0x000000180d0d7223 */ /* 0x000fc8000000000e */
[----:B------:R-:W-:-:S07]  /*07d0*/  FFMA R12, R22, R23, R13 ;  /* 0x00000017160c7223 */ /* 0x000fce000000000d */
.L_x_82:
        /* <DEDUP_REMOVED lines=19> */
[----:B------:R-:W-:-:S07]  /*0910*/  FFMA R12, R20, R19, R13 ;  /* 0x00000013140c7223 */ /* 0x000fce000000000d */
.L_x_83:
[----:B------:R-:W-:Y:S05]  /*0920*/  BRA.U !UP1, `(.L_x_79) ;  /* 0x00000001094c7547 */ /* 0x000fea000b800000 */
[----:B-----5:R-:W-:Y:S01]  /*0930*/  IMAD.WIDE.U32 R6, R11, 0x4, R6 ;  /* 0x000000040b067825 */ /* 0x020fe200078e0006 */
[----:B------:R-:W-:-:S03]  /*0940*/  UIADD3 UR4, UPT, UPT, -UR4, URZ, URZ ;  /* 0x000000ff04047290 */ /* 0x000fc6000fffe1ff */
[----:B------:R-:W-:Y:S01]  /*0950*/  IMAD.WIDE.U32 R4, R11, 0x4, R4 ;  /* 0x000000040b047825 */ /* 0x000fe200078e0004 */
[----:B------:R-:W-:Y:S02]  /*0960*/  MOV R9, R7 ;  /* 0x0000000700097202 */ /* 0x000fe40000000f00 */
[----:B------:R-:W-:Y:S02]  /*0970*/  MOV R2, R4 ;  /* 0x0000000400027202 */ /* 0x000fe40000000f00 */
[----:B------:R-:W-:-:S07]  /*0980*/  MOV R7, R5 ;  /* 0x0000000500077202 */ /* 0x000fce0000000f00 */
.L_x_84:
[----:B------:R-:W-:Y:S02]  /*0990*/  MOV R3, R7 ;  /* 0x0000000700037202 */ /* 0x000fe40000000f00 */
[----:B------:R-:W-:Y:S02]  /*09a0*/  MOV R4, R6 ;  /* 0x0000000600047202 */ /* 0x000fe40000000f00 */
[----:B------:R-:W-:Y:S02]  /*09b0*/  MOV R5, R9 ;  /* 0x0000000900057202 */ /* 0x000fe40000000f00 */
[----:B------:R0:W2:Y:S04]  /*09c0*/  LDG.E R3, desc[UR8][R2.64] ;  /* 0x0000000802037981 */ /* 0x0000a8000c1e1900 */
[----:B------:R-:W2:Y:S01]  /*09d0*/  LDG.E R4, desc[UR8][R4.64] ;  /* 0x0000000804047981 */ /* 0x000ea2000c1e1900 */
[----:B------:R-:W-:Y:S01]  /*09e0*/  UIADD3 UR4, UPT, UPT, UR4, 0x1, URZ ;  /* 0x0000000104047890 */ /* 0x000fe2000fffe0ff */
[----:B------:R-:W-:-:S03]  /*09f0*/  IADD3 R6, P0, PT, R6, 0x4, RZ ;  /* 0x0000000406067810 */ /* 0x000fc60007f1e0ff */
[----:B------:R-:W-:Y:S01]  /*0a00*/  UISETP.NE.AND UP0, UPT, UR4, URZ, UPT ;  /* 0x000000ff0400728c */ /* 0x000fe2000bf05270 */
[----:B0-----:R-:W-:Y:S02]  /*0a10*/  IADD3 R2, P1, PT, R2, 0x4, RZ ;  /* 0x0000000402027810 */ /* 0x001fe40007f3e0ff */
[----:B------:R-:W-:Y:S02]  /*0a20*/  IADD3.X R9, PT, PT, RZ, R9, RZ, P0, !PT ;  /* 0x00000009ff097210 */ /* 0x000fe400007fe4ff */
[----:B------:R-:W-:Y:S01]  /*0a30*/  IADD3.X R7, PT, PT, RZ, R7, RZ, P1, !PT ;  /* 0x00000007ff077210 */ /* 0x000fe20000ffe4ff */
[----:B--2---:R-:W-:-:S03]  /*0a40*/  FFMA R12, R3, R4, R12 ;  /* 0x00000004030c7223 */ /* 0x004fc6000000000c */
[----:B------:R-:W-:Y:S05]  /*0a50*/  BRA.U UP0, `(.L_x_84) ;  /* 0xfffffffd00cc7547 */ /* 0x000fea000b83ffff */
.L_x_79:
[----:B------:R-:W0:Y:S08]  /*0a60*/  LDC.64 R2, c[0x0][0x390] ;  /* 0x0000e400ff027b82 */ /* 0x000e300000000a00 */
[----:B-----5:R-:W1:Y:S01]  /*0a70*/  LDC.64 R6, c[0x0][0x380] ;  /* 0x0000e000ff067b82 */ /* 0x020e620000000a00 */
[----:B0-----:R-:W-:-:S06]  /*0a80*/  IMAD.WIDE.U32 R2, R0, 0x8, R2 ;  /* 0x0000000800027825 */ /* 0x001fcc00078e0002 */
[----:B------:R-:W2:Y:S01]  /*0a90*/  LDG.E.64 R2, desc[UR8][R2.64] ;  /* 0x0000000802027981 */ /* 0x000ea2000c1e1b00 */
[----:B-1----:R-:W-:-:S06]  /*0aa0*/  IMAD.WIDE.U32 R6, R0, 0x8, R6 ;  /* 0x0000000800067825 */ /* 0x002fcc00078e0006 */
[----:B------:R-:W3:Y:S01]  /*0ab0*/  LDG.E.64 R6, desc[UR8][R6.64] ;  /* 0x0000000806067981 */ /* 0x000ee2000c1e1b00 */
[----:B--2---:R-:W-:-:S06]  /*0ac0*/  IMAD.WIDE R4, R10, 0x4, R2 ;  /* 0x000000040a047825 */ /* 0x004fcc00078e0202 */
[----:B------:R-:W2:Y:S01]  /*0ad0*/  LDG.E R4, desc[UR8][R4.64] ;  /* 0x0000000804047981 */ /* 0x000ea2000c1e1900 */
[----:B---3--:R-:W-:-:S04]  /*0ae0*/  IMAD.WIDE R10, R10, 0x4, R6 ;  /* 0x000000040a0a7825 */ /* 0x008fc800078e0206 */
[----:B--2---:R-:W-:-:S04]  /*0af0*/  FADD R9, -R4, 1 ;  /* 0x3f80000004097421 */ /* 0x004fc80000000100 */
[----:B------:R-:W-:-:S04]  /*0b00*/  FMUL R9, R4, R9 ;  /* 0x0000000904097220 */ /* 0x000fc80000400000 */
[----:B------:R-:W-:-:S05]  /*0b10*/  FMUL R9, R9, R12 ;  /* 0x0000000c09097220 */ /* 0x000fca0000400000 */
[----:B------:R-:W-:Y:S01]  /*0b20*/  STG.E desc[UR8][R10.64], R9 ;  /* 0x000000090a007986 */ /* 0x000fe2000c101908 */
[----:B------:R-:W-:Y:S05]  /*0b30*/  EXIT ;  /* 0x000000000000794d */ /* 0x000fea0003800000 */
.L_x_85:
        /* <DEDUP_REMOVED lines=12> */
.L_x_140:


//--------------------- .text.loss_derivative     --------------------------
	.section	.text.loss_derivative,"ax",@progbits
	.align	128
        .global         loss_derivative
        .type           loss_derivative,@function
        .size           loss_derivative,(.L_x_141 - loss_derivative)
        .other          loss_derivative,@"STO_CUDA_ENTRY STV_DEFAULT"
loss_derivative:
.text.loss_derivative:
        /* <DEDUP_REMOVED lines=15> */
[----:B------:R-:W2:Y:S08]  /*00f0*/  LDC.64 R2, c[0x0][0x388] ;  /* 0x0000e200ff027b82 */ /* 0x000eb00000000a00 */
[----:B------:R-:W3:Y:S01]  /*0100*/  LDC.64 R8, c[0x0][0x390] ;  /* 0x0000e400ff087b82 */ /* 0x000ee20000000a00 */
[----:B0-----:R-:W-:-:S07]  /*0110*/  IMAD.WIDE.U32 R6, R5, 0x4, R6 ;  /* 0x0000000405067825 */ /* 0x001fce00078e0006 */
[----:B------:R-:W0:Y:S01]  /*0120*/  LDC.64 R12, c[0x0][0x380] ;  /* 0x0000e000ff0c7b82 */ /* 0x000e220000000a00 */
[----:B-1----:R-:W3:Y:S01]  /*0130*/  LDG.E R7, desc[UR4][R6.64] ;  /* 0x0000000406077981 */ /* 0x002ee2000c1e1900 */
[----:B--2---:R-:W-:-:S06]  /*0140*/  IMAD.WIDE.U32 R2, R5, 0x8, R2 ;  /* 0x0000000805027825 */ /* 0x004fcc00078e0002 */
[----:B------:R-:W2:Y:S01]  /*0150*/  LDG.E.64 R2, desc[UR4][R2.64] ;  /* 0x0000000402027981 */ /* 0x000ea2000c1e1b00 */
[----:B---3--:R-:W-:-:S06]  /*0160*/  IMAD.WIDE R8, R7, 0x8, R8 ;  /* 0x0000000807087825 */ /* 0x008fcc00078e0208 */
[----:B------:R-:W3:Y:S01]  /*0170*/  LDG.E.64 R8, desc[UR4][R8.64] ;  /* 0x0000000408087981 */ /* 0x000ee2000c1e1b00 */
[----:B0-----:R-:W-:-:S04]  /*0180*/  IMAD.WIDE.U32 R12, R5, 0x8, R12 ;  /* 0x00000008050c7825 */ /* 0x001fc800078e000c */
[C---:B--2---:R-:W-:Y:S02]  /*0190*/  IMAD.WIDE R4, R0.reuse, 0x4, R2 ;  /* 0x0000000400047825 */ /* 0x044fe400078e0202 */
[----:B------:R-:W2:Y:S04]  /*01a0*/  LDG.E.64 R12, desc[UR4][R12.64] ;  /* 0x000000040c0c7981 */ /* 0x000ea8000c1e1b00 */
[----:B------:R-:W4:Y:S01]  /*01b0*/  LDG.E R4, desc[UR4][R4.64] ;  /* 0x0000000404047981 */ /* 0x000f22000c1e1900 */
[----:B---3--:R-:W-:-:S06]  /*01c0*/  IMAD.WIDE R10, R0, 0x4, R8 ;  /* 0x00000004000a7825 */ /* 0x008fcc00078e0208 */
[----:B------:R-:W4:Y:S01]  /*01d0*/  LDG.E R11, desc[UR4][R10.64] ;  /* 0x000000040a0b7981 */ /* 0x000f22000c1e1900 */
[----:B--2---:R-:W-:-:S04]  /*01e0*/  IMAD.WIDE R6, R0, 0x4, R12 ;  /* 0x0000000400067825 */ /* 0x004fc800078e020c */
[----:B----4-:R-:W-:-:S05]  /*01f0*/  FADD R15, R4, -R11 ;  /* 0x8000000b040f7221 */ /* 0x010fca0000000000 */
[----:B------:R-:W-:Y:S01]  /*0200*/  STG.E desc[UR4][R6.64], R15 ;  /* 0x0000000f06007986 */ /* 0x000fe2000c101904 */
[----:B------:R-:W-:Y:S05]  /*0210*/  EXIT ;  /* 0x000000000000794d */ /* 0x000fea0003800000 */
.L_x_86:
        /* <DEDUP_REMOVED lines=14> */
.L_x_141:


//--------------------- .text.calc_forward        --------------------------
	.section	.text.calc_forward,"ax",@progbits
	.align	128
        .global         calc_forward
        .type           calc_forward,@function
        .size           calc_forward,(.L_x_133 - calc_forward)
        .other          calc_forward,@"STO_CUDA_ENTRY STV_DEFAULT"
calc_forward:
.text.calc_forward:
[----:B------:R-:W-:Y:S01]  /*0000*/  LDC R1, c[0x0][0x37c] ;  /* 0x0000df00ff017b82 */ /* 0x000fe20000000800 */
[----:B------:R-:W0:Y:S01]  /*0010*/  S2R R0, SR_CTAID.Y ;  /* 0x0000000000007919 */ /* 0x000e220000002600 */
[----:B------:R-:W1:Y:S06]  /*0020*/  LDCU UR4, c[0x0][0x360] ;  /* 0x00006c00ff0477ac */ /* 0x000e6c0008000800 */
[----:B------:R-:W2:Y:S01]  /*0030*/  LDC.64 R12, c[0x0][0x388] ;  /* 0x0000e200ff0c7b82 */ /* 0x000ea20000000a00 */
[----:B------:R-:W-:Y:S01]  /*0040*/  BSSY.RECONVERGENT B0, `(.L_x_87) ;  /* 0x00000e7000007945 */ /* 0x000fe20003800200 */
[----:B------:R-:W0:Y:S01]  /*0050*/  S2R R5, SR_TID.Y ;  /* 0x0000000000057919 */ /* 0x000e220000002200 */
[----:B------:R-:W0:Y:S01]  /*0060*/  LDCU UR5, c[0x0][0x364] ;  /* 0x00006c80ff0577ac */ /* 0x000e220008000800 */
[----:B------:R-:W1:Y:S01]  /*0070*/  S2R R2, SR_CTAID.X ;  /* 0x0000000000027919 */ /* 0x000e620000002500 */
[----:B------:R-:W3:Y:S01]  /*0080*/  LDCU UR7, c[0x0][0x3ac] ;  /* 0x00007580ff0777ac */ /* 0x000ee20008000800 */
[----:B------:R-:W1:Y:S01]  /*0090*/  S2R R3, SR_TID.X ;  /* 0x0000000000037919 */ /* 0x000e620000002100 */
[----:B------:R-:W4:Y:S01]  /*00a0*/  LDCU UR6, c[0x0][0x3a4] ;  /* 0x00007480ff0677ac */ /* 0x000f220008000800 */
[----:B------:R-:W0:Y:S02]  /*00b0*/  LDCU.64 UR12, c[0x0][0x358] ;  /* 0x00006b00ff0c77ac */ /* 0x000e240008000a00 */
[----:B0-----:R-:W-:-:S04]  /*00c0*/  IMAD R0, R0, UR5, R5 ;  /* 0x0000000500007c24 */ /* 0x001fc8000f8e0205 */
[C---:B--2---:R-:W-:Y:S01]  /*00d0*/  IMAD.WIDE.U32 R12, R0.reuse, 0x8, R12 ;  /* 0x00000008000c7825 */ /* 0x044fe200078e000c */
[----:B---3--:R-:W-:-:S03]  /*00e0*/  ISETP.GE.AND P0, PT, R0, UR7, PT ;  /* 0x0000000700007c0c */ /* 0x008fc6000bf06270 */
[----:B-1----:R-:W-:-:S05]  /*00f0*/  IMAD R2, R2, UR4, R3 ;  /* 0x0000000402027c24 */ /* 0x002fca000f8e0203 */
[----:B----4-:R-:W-:-:S13]  /*0100*/  ISETP.LT.AND P0, PT, R2, UR6, !P0 ;  /* 0x0000000602007c0c */ /* 0x010fda000c701270 */
[----:B------:R-:W-:Y:S05]  /*0110*/  @!P0 BRA `(.L_x_88) ;  /* 0x0000000c00648947 */ /* 0x000fea0003800000 */
[----:B------:R-:W0:Y:S01]  /*0120*/  LDCU UR7, c[0x0][0x3a0] ;  /* 0x00007400ff0777ac */ /* 0x000e220008000800 */
[----:B------:R-:W-:Y:S01]  /*0130*/  HFMA2 R4, -RZ, RZ, 0, 0 ;  /* 0x00000000ff047431 */ /* 0x000fe200000001ff */
[----:B0-----:R-:W-:-:S09]  /*0140*/  UISETP.GE.AND UP0, UPT, UR7, 0x1, UPT ;  /* 0x000000010700788c */ /* 0x001fd2000bf06270 */
[----:B------:R-:W-:Y:S05]  /*0150*/  BRA.U !UP0, `(.L_x_89) ;  /* 0x0000000d08487547 */ /* 0x000fea000b800000 */
[----:B------:R-:W0:Y:S02]  /*0160*/  LDC.64 R14, c[0x0][0x398] ;  /* 0x0000e600ff0e7b82 */ /* 0x000e240000000a00 */
[----:B0-----:R-:W-:-:S06]  /*0170*/  IMAD.WIDE.U32 R14, R0, 0x8, R14 ;  /* 0x00000008000e7825 */ /* 0x001fcc00078e000e */
[----:B------:R-:W5:Y:S01]  /*0180*/  LDG.E.64 R14, desc[UR12][R14.64] ;  /* 0x0000000c0e0e7981 */ /* 0x000f62000c1e1b00 */
[----:B------:R-:W-:Y:S01]  /*0190*/  UISETP.GE.U32.AND UP1, UPT, UR7, 0x10, UPT ;  /* 0x000000100700788c */ /* 0x000fe2000bf26070 */
[----:B------:R-:W-:Y:S01]  /*01a0*/  MOV R4, RZ ;  /* 0x000000ff00047202 */ /* 0x000fe20000000f00 */
[----:B------:R-:W-:Y:S01]  /*01b0*/  ULOP3.LUT UR8, UR7, 0xf, URZ, 0xc0, !UPT ;  /* 0x0000000f07087892 */ /* 0x000fe2000f8ec0ff */
[----:B------:R-:W-:-:S03]  /*01c0*/  MOV R3, RZ ;  /* 0x000000ff00037202 */ /* 0x000fc60000000f00 */
[----:B------:R-:W-:-:S03]  /*01d0*/  UISETP.NE.AND UP0, UPT, UR8, URZ, UPT ;  /* 0x000000ff0800728c */ /* 0x000fc6000bf05270 */
[----:B------:R-:W-:Y:S08]  /*01e0*/  BRA.U !UP1, `(.L_x_90) ;  /* 0x0000000509907547 */ /* 0x000ff0000b800000 */
[----:B------:R-:W0:Y:S01]  /*01f0*/  LDCU.64 UR4, c[0x0][0x390] ;  /* 0x00007200ff0477ac */ /* 0x000e220008000a00 */
[----:B-----5:R-:W-:Y:S02]  /*0200*/  IADD3 R5, P1, PT, R14, 0x20, RZ ;  /* 0x000000200e057810 */ /* 0x020fe40007f3e0ff */
[----:B------:R-:W-:Y:S01]  /*0210*/  MOV R4, RZ ;  /* 0x000000ff00047202 */ /* 0x000fe20000000f00 */
[----:B------:R-:W-:Y:S01]  /*0220*/  ULOP3.LUT UR9, UR7, 0x7ffffff0, URZ, 0xc0, !UPT ;  /* 0x7ffffff007097892 */ /* 0x000fe2000f8ec0ff */
[----:B------:R-:W-:-:S03]  /*0230*/  IADD3.X R20, PT, PT, RZ, R15, RZ, P1, !PT ;  /* 0x0000000fff147210 */ /* 0x000fc60000ffe4ff */
[----:B------:R-:W-:Y:S02]  /*0240*/  UIADD3 UR10, UPT, UPT, -UR9, URZ, URZ ;  /* 0x000000ff090a7290 */ /* 0x000fe4000fffe1ff */
[----:B------:R-:W-:Y:S01]  /*0250*/  MOV R3, UR9 ;  /* 0x0000000900037c02 */ /* 0x000fe20008000f00 */
[----:B0-----:R-:W-:-:S04]  /*0260*/  UIADD3 UR4, UP1, UPT, UR4, 0x40, URZ ;  /* 0x0000004004047890 */ /* 0x001fc8000ff3e0ff */
[----:B------:R-:W-:Y:S02]  /*0270*/  UIADD3.X UR5, UPT, UPT, URZ, UR5, URZ, UP1, !UPT ;  /* 0x00000005ff057290 */ /* 0x000fe40008ffe4ff */
[----:B------:R-:W-:-:S04]  /*0280*/  MOV R10, UR4 ;  /* 0x00000004000a7c02 */ /* 0x000fc80008000f00 */
[----:B------:R-:W-:-:S07]  /*0290*/  MOV R11, UR5 ;  /* 0x00000005000b7c02 */ /* 0x000fce0008000f00 */
.L_x_91:
[----:B------:R-:W2:Y:S04]  /*02a0*/  LDG.E.64 R8, desc[UR12][R10.64+-0x40] ;  /* 0xffffc00c0a087981 */ /* 0x000ea8000c1e1b00 */
[----:B------:R-:W3:Y:S04]  /*02b0*/  LDG.E.64 R6, desc[UR12][R10.64+-0x38] ;  /* 0xffffc80c0a067981 */ /* 0x000ee8000c1e1b00 */
[----:B------:R-:W4:Y:S04]  /*02c0*/  LDG.E.64 R24, desc[UR12][R10.64+-0x20] ;  /* 0xffffe00c0a187981 */ /* 0x000f28000c1e1b00 */
[----:B------:R-:W5:Y:S04]  /*02d0*/  LDG.E.64 R26, desc[UR12][R10.64+-0x28] ;  /* 0xffffd80c0a1a7981 */ /* 0x000f68000c1e1b00 */
[----:B------:R-:W5:Y:S04]  /*02e0*/  LDG.E.64 R22, desc[UR12][R10.64+-0x18] ;  /* 0xffffe80c0a167981 */ /* 0x000f68000c1e1b00 */
[----:B------:R-:W5:Y:S01]  /*02f0*/  LDG.E.64 R16, desc[UR12][R10.64+-0x10] ;  /* 0xfffff00c0a107981 */ /* 0x000f62000c1e1b00 */
[----:B--2---:R-:W-:Y:S01]  /*0300*/  IMAD.WIDE R18, R2, 0x4, R8 ;  /* 0x0000000402127825 */ /* 0x004fe200078e0208 */
[----:B------:R-:W-:-:S02]  /*0310*/  MOV R8, R5 ;  /* 0x0000000500087202 */ /* 0x000fc40000000f00 */
[----:B------:R-:W-:Y:S01]  /*0320*/  MOV R9, R20 ;  /* 0x0000001400097202 */ /* 0x000fe20000000f00 */
[C---:B---3--:R-:W-:Y:S01]  /*0330*/  IMAD.WIDE R28, R2.reuse, 0x4, R6 ;  /* 0x00000004021c7825 */ /* 0x048fe200078e0206 */
[----:B------:R-:W2:Y:S04]  /*0340*/  LDG.E.64 R20, desc[UR12][R10.64+-0x8] ;  /* 0xfffff80c0a147981 */ /* 0x000ea8000c1e1b00 */
[----:B------:R-:W3:Y:S04]  /*0350*/  LDG.E R5, desc[UR12][R8.64+-0x20] ;  /* 0xffffe00c08057981 */ /* 0x000ee8000c1e1900 */
[----:B------:R-:W3:Y:S04]  /*0360*/  LDG.E R18, desc[UR12][R18.64] ;  /* 0x0000000c12127981 */ /* 0x000ee8000c1e1900 */
[----:B------:R-:W2:Y:S04]  /*0370*/  LDG.E.64 R6, desc[UR12][R10.64+-0x30] ;  /* 0xffffd00c0a067981 */ /* 0x000ea8000c1e1b00 */
[----:B------:R-:W2:Y:S04]  /*0380*/  LDG.E R29, desc[UR12][R28.64] ;  /* 0x0000000c1c1d7981 */ /* 0x000ea8000c1e1900 */
[----:B------:R-:W2:Y:S01]  /*0390*/  LDG.E R28, desc[UR12][R8.64+-0x1c] ;  /* 0xffffe40c081c7981 */ /* 0x000ea2000c1e1900 */
[----:B----4-:R-:W-:-:S04]  /*03a0*/  IMAD.WIDE R24, R2, 0x4, R24 ;  /* 0x0000000402187825 */ /* 0x010fc800078e0218 */
[C---:B-----5:R-:W-:Y:S02]  /*03b0*/  IMAD.WIDE R26, R2.reuse, 0x4, R26 ;  /* 0x00000004021a7825 */ /* 0x060fe400078e021a */
[----:B------:R-:W4:Y:S02]  /*03c0*/  LDG.E R24, desc[UR12][R24.64] ;  /* 0x0000000c18187981 */ /* 0x000f24000c1e1900 */
[----:B------:R-:W-:Y:S02]  /*03d0*/  IMAD.WIDE R22, R2, 0x4, R22 ;  /* 0x0000000402167825 */ /* 0x000fe400078e0216 */
[----:B------:R-:W5:Y:S04]  /*03e0*/  LDG.E R26, desc[UR12][R26.64] ;  /* 0x0000000c1a1a7981 */ /* 0x000f68000c1e1900 */
[----:B------:R-:W4:Y:S04]  /*03f0*/  LDG.E R22, desc[UR12][R22.64] ;  /* 0x0000000c16167981 */ /* 0x000f28000c1e1900 */
[----:B------:R-:W5:Y:S04]  /*0400*/  LDG.E R25, desc[UR12][R8.64+-0x14] ;  /* 0xffffec0c08197981 */ /* 0x000f68000c1e1900 */
[----:B------:R-:W4:Y:S04]  /*0410*/  LDG.E R27, desc[UR12][R8.64+-0x4] ;  /* 0xfffffc0c081b7981 */ /* 0x000f28000c1e1900 */
[----:B------:R-:W4:Y:S01]  /*0420*/  LDG.E R23, desc[UR12][R8.64+-0x10] ;  /* 0xfffff00c08177981 */ /* 0x000f22000c1e1900 */
[----:B---3--:R-:W-:-:S03]  /*0430*/  FFMA R5, R5, R18, R4 ;  /* 0x0000001205057223 */ /* 0x008fc60000000004 */
[----:B------:R-:W3:Y:S01]  /*0440*/  LDG.E.64 R18, desc[UR12][R10.64] ;  /* 0x0000000c0a127981 */ /* 0x000ee2000c1e1b00 */
[----:B--2---:R-:W-:-:S03]  /*0450*/  IMAD.WIDE R6, R2, 0x4, R6 ;  /* 0x0000000402067825 */ /* 0x004fc600078e0206 */
[----:B------:R-:W2:Y:S04]  /*0460*/  LDG.E R4, desc[UR12][R8.64+-0x18] ;  /* 0xffffe80c08047981 */ /* 0x000ea8000c1e1900 */
[----:B------:R-:W2:Y:S04]  /*0470*/  LDG.E R6, desc[UR12][R6.64] ;  /* 0x0000000c06067981 */ /* 0x000ea8000c1e1900 */
[----:B------:R-:W4:Y:S01]  /*0480*/  LDG.E R7, desc[UR12][R8.64+-0xc] ;  /* 0xfffff40c08077981 */ /* 0x000f22000c1e1900 */
[----:B------:R-:W-:Y:S01]  /*0490*/  FFMA R5, R28, R29, R5 ;  /* 0x0000001d1c057223 */ /* 0x000fe20000000005 */
[----:B------:R-:W-:-:S02]  /*04a0*/  IMAD.WIDE R28, R2, 0x4, R16 ;  /* 0x00000004021c7825 */ /* 0x000fc400078e0210 */
[----:B------:R-:W4:Y:S02]  /*04b0*/  LDG.E R17, desc[UR12][R8.64+-0x8] ;  /* 0xfffff80c08117981 */ /* 0x000f24000c1e1900 */
[C---:B------:R-:W-:Y:S02]  /*04c0*/  IMAD.WIDE R20, R2.reuse, 0x4, R20 ;  /* 0x0000000402147825 */ /* 0x040fe400078e0214 */
[----:B------:R-:W4:Y:S04]  /*04d0*/  LDG.E R16, desc[UR12][R28.64] ;  /* 0x0000000c1c107981 */ /* 0x000f28000c1e1900 */
[----:B------:R-:W4:Y:S04]  /*04e0*/  LDG.E R20, desc[UR12][R20.64] ;  /* 0x0000000c14147981 */ /* 0x000f28000c1e1900 */
[----:B------:R-:W4:Y:S04]  /*04f0*/  LDG.E R29, desc[UR12][R8.64+0x8] ;  /* 0x0000080c081d7981 */ /* 0x000f28000c1e1900 */
[----:B------:R-:W4:Y:S01]  /*0500*/  LDG.E R28, desc[UR12][R8.64+0xc] ;  /* 0x00000c0c081c7981 */ /* 0x000f22000c1e1900 */
[----:B---3--:R-:W-:-:S06]  /*0510*/  IMAD.WIDE R18, R2, 0x4, R18 ;  /* 0x0000000402127825 */ /* 0x008fcc00078e0212 */
[----:B------:R-:W3:Y:S04]  /*0520*/  LDG.E R18, desc[UR12][R18.64] ;  /* 0x0000000c12127981 */ /* 0x000ee8000c1e1900 */
[----:B------:R-:W3:Y:S01]  /*0530*/  LDG.E R19, desc[UR12][R8.64] ;  /* 0x0000000c08137981 */ /* 0x000ee2000c1e1900 */
[----:B--2---:R-:W-:-:S04]  /*0540*/  FFMA R4, R4, R6, R5 ;  /* 0x0000000604047223 */ /* 0x004fc80000000005 */
[----:B-----5:R-:W-:-:S04]  /*0550*/  FFMA R4, R25, R26, R4 ;  /* 0x0000001a19047223 */ /* 0x020fc80000000004 */
[----:B----4-:R-:W-:-:S04]  /*0560*/  FFMA R4, R23, R24, R4 ;  /* 0x0000001817047223 */ /* 0x010fc80000000004 */
[----:B------:R-:W-:Y:S02]  /*0570*/  FFMA R24, R7, R22, R4 ;  /* 0x0000001607187223 */ /* 0x000fe40000000004 */
[----:B------:R-:W2:Y:S04]  /*0580*/  LDG.E.64 R22, desc[UR12][R10.64+0x8] ;  /* 0x0000080c0a167981 */ /* 0x000ea8000c1e1b00 */
[----:B------:R-:W4:Y:S01]  /*0590*/  LDG.E.64 R6, desc[UR12][R10.64+0x10] ;  /* 0x0000100c0a067981 */ /* 0x000f22000c1e1b00 */
[----:B------:R-:W-:-:S03]  /*05a0*/  FFMA R26, R17, R16, R24 ;  /* 0x00000010111a7223 */ /* 0x000fc60000000018 */
[----:B------:R-:W5:Y:S04]  /*05b0*/  LDG.E.64 R4, desc[UR12][R10.64+0x18] ;  /* 0x0000180c0a047981 */ /* 0x000f68000c1e1b00 */
[----:B------:R-:W5:Y:S01]  /*05c0*/  LDG.E.64 R24, desc[UR12][R10.64+0x20] ;  /* 0x0000200c0a187981 */ /* 0x000f62000c1e1b00 */
[----:B------:R-:W-:-:S03]  /*05d0*/  FFMA R26, R27, R20, R26 ;  /* 0x000000141b1a7223 */ /* 0x000fc6000000001a */
[----:B------:R-:W5:Y:S04]  /*05e0*/  LDG.E.64 R16, desc[UR12][R10.64+0x28] ;  /* 0x0000280c0a107981 */ /* 0x000f68000c1e1b00 */
[----:B------:R-:W5:Y:S04]  /*05f0*/  LDG.E.64 R20, desc[UR12][R10.64+0x30] ;  /* 0x0000300c0a147981 */ /* 0x000f68000c1e1b00 */
[----:B------:R-:W5:Y:S01]  /*0600*/  LDG.E R27, desc[UR12][R8.64+0x4] ;  /* 0x0000040c081b7981 */ /* 0x000f62000c1e1900 */
[----:B---3--:R-:W-:-:S03]  /*0610*/  FFMA R26, R19, R18, R26 ;  /* 0x00000012131a7223 */ /* 0x008fc6000000001a */
[----:B------:R-:W3:Y:S01]  /*0620*/  LDG.E.64 R18, desc[UR12][R10.64+0x38] ;  /* 0x0000380c0a127981 */ /* 0x000ee2000c1e1b00 */
[----:B--2---:R-:W-:-:S04]  /*0630*/  IMAD.WIDE R22, R2, 0x4, R22 ;  /* 0x0000000402167825 */ /* 0x004fc800078e0216 */
[C---:B----4-:R-:W-:Y:S02]  /*0640*/  IMAD.WIDE R6, R2.reuse, 0x4, R6 ;  /* 0x0000000402067825 */ /* 0x050fe400078e0206 */
[----:B------:R-:W2:Y:S02]  /*0650*/  LDG.E R23, desc[UR12][R22.64] ;  /* 0x0000000c16177981 */ /* 0x000ea4000c1e1900 */
[C---:B-----5:R-:W-:Y:S02]  /*0660*/  IMAD.WIDE R4, R2.reuse, 0x4, R4 ;  /* 0x0000000402047825 */ /* 0x060fe400078e0204 */
[----:B------:R-:W4:Y:S02]  /*0670*/  LDG.E R6, desc[UR12][R6.64] ;  /* 0x0000000c06067981 */ /* 0x000f24000c1e1900 */
[C---:B------:R-:W-:Y:S02]  /*0680*/  IMAD.WIDE R24, R2.reuse, 0x4, R24 ;  /* 0x0000000402187825 */ /* 0x040fe400078e0218 */
[----:B------:R-:W5:Y:S02]  /*0690*/  LDG.E R4, desc[UR12][R4.64] ;  /* 0x0000000c04047981 */ /* 0x000f64000c1e1900 */
[----:B------:R-:W-:-:S02]  /*06a0*/  IMAD.WIDE R16, R2, 0x4, R16 ;  /* 0x0000000402107825 */ /* 0x000fc400078e0210 */
[----:B------:R-:W5:Y:S02]  /*06b0*/  LDG.E R24, desc[UR12][R24.64] ;  /* 0x0000000c18187981 */ /* 0x000f64000c1e1900 */
[C---:B------:R-:W-:Y:S02]  /*06c0*/  IMAD.WIDE R20, R2.reuse, 0x4, R20 ;  /* 0x0000000402147825 */ /* 0x040fe400078e0214 */
[----:B------:R-:W5:Y:S04]  /*06d0*/  LDG.E R22, desc[UR12][R8.64+0x10] ;  /* 0x0000100c08167981 */ /* 0x000f68000c1e1900 */
[----:B------:R-:W5:Y:S04]  /*06e0*/  LDG.E R16, desc[UR12][R16.64] ;  /* 0x0000000c10107981 */ /* 0x000f68000c1e1900 */
[----:B------:R-:W5:Y:S04]  /*06f0*/  LDG.E R5, desc[UR12][R8.64+0x14] ;  /* 0x0000140c08057981 */ /* 0x000f68000c1e1900 */
[----:B------:R-:W5:Y:S04]  /*0700*/  LDG.E R20, desc[UR12][R20.64] ;  /* 0x0000000c14147981 */ /* 0x000f68000c1e1900 */
[----:B------:R-:W5:Y:S04]  /*0710*/  LDG.E R7, desc[UR12][R8.64+0x18] ;  /* 0x0000180c08077981 */ /* 0x000f68000c1e1900 */
[----:B------:R-:W5:Y:S01]  /*0720*/  LDG.E R17, desc[UR12][R8.64+0x1c] ;  /* 0x00001c0c08117981 */ /* 0x000f62000c1e1900 */
[----:B---3--:R-:W-:-:S06]  /*0730*/  IMAD.WIDE R18, R2, 0x4, R18 ;  /* 0x0000000402127825 */ /* 0x008fcc00078e0212 */
[----:B------:R-:W3:Y:S01]  /*0740*/  LDG.E R18, desc[UR12][R18.64] ;  /* 0x0000000c12127981 */ /* 0x000ee2000c1e1900 */
[----:B------:R-:W-:Y:S01]  /*0750*/  UIADD3 UR10, UPT, UPT, UR10, 0x10, URZ ;  /* 0x000000100a0a7890 */ /* 0x000fe2000fffe0ff */
[----:B--2---:R-:W-:-:S04]  /*0760*/  FFMA R26, R27, R23, R26 ;  /* 0x000000171b1a7223 */ /* 0x004fc8000000001a */
[----:B----4-:R-:W-:-:S04]  /*0770*/  FFMA R29, R29, R6, R26 ;  /* 0x000000061d1d7223 */ /* 0x010fc8000000001a */
[----:B-----5:R-:W-:Y:S01]  /*0780*/  FFMA R29, R28, R4, R29 ;  /* 0x000000041c1d7223 */ /* 0x020fe2000000001d */
[----:B------:R-:W-:-:S03]  /*0790*/  UISETP.NE.AND UP1, UPT, UR10, URZ, UPT ;  /* 0x000000ff0a00728c */ /* 0x000fc6000bf25270 */
[----:B------:R-:W-:Y:S01]  /*07a0*/  FFMA R22, R22, R24, R29 ;  /* 0x0000001816167223 */ /* 0x000fe2000000001d */
[----:B------:R-:W-:-:S03]  /*07b0*/  IADD3 R10, P1, PT, R10, 0x80, RZ ;  /* 0x000000800a0a7810 */ /* 0x000fc60007f3e0ff */
[----:B------:R-:W-:Y:S01]  /*07c0*/  FFMA R16, R5, R16, R22 ;  /* 0x0000001005107223 */ /* 0x000fe20000000016 */
[----:B------:R-:W-:Y:S02]  /*07d0*/  IADD3 R5, P2, PT, R8, 0x40, RZ ;  /* 0x0000004008057810 */ /* 0x000fe40007f5e0ff */
[----:B------:R-:W-:Y:S01]  /*07e0*/  IADD3.X R11, PT, PT, RZ, R11, RZ, P1, !PT ;  /* 0x0000000bff0b7210 */ /* 0x000fe20000ffe4ff */
[----:B------:R-:W-:Y:S02]  /*07f0*/  FFMA R16, R7, R20, R16 ;  /* 0x0000001407107223 */ /* 0x000fe40000000010 */
[----:B------:R-:W-:Y:S02]  /*0800*/  IMAD.X R20, RZ, RZ, R9, P2 ;  /* 0x000000ffff147224 */ /* 0x000fe400010e0609 */
[----:B---3--:R-:W-:Y:S01]  /*0810*/  FFMA R4, R17, R18, R16 ;  /* 0x0000001211047223 */ /* 0x008fe20000000010 */
[----:B------:R-:W-:Y:S06]  /*0820*/  BRA.U UP1, `(.L_x_91) ;  /* 0xfffffff9019c7547 */ /* 0x000fec000b83ffff */
.L_x_90:
[----:B------:R-:W-:Y:S05]  /*0830*/  BRA.U !UP0, `(.L_x_89) ;  /* 0x0000000508907547 */ /* 0x000fea000b800000 */
[----:B------:R-:W-:Y:S02]  /*0840*/  UISETP.GE.U32.AND UP0, UPT, UR8, 0x8, UPT ;  /* 0x000000080800788c */ /* 0x000fe4000bf06070 */
[----:B------:R-:W-:-:S04]  /*0850*/  ULOP3.LUT UR5, UR7, 0x7, URZ, 0xc0, !UPT ;  /* 0x0000000707057892 */ /* 0x000fc8000f8ec0ff */
[----:B------:R-:W-:-:S03]  /*0860*/  UISETP.NE.AND UP1, UPT, UR5, URZ, UPT ;  /* 0x000000ff0500728c */ /* 0x000fc6000bf25270 */
[----:B------:R-:W-:Y:S08]  /*0870*/  BRA.U !UP0, `(.L_x_92) ;  /* 0x0000000108b07547 */ /* 0x000ff0000b800000 */
[----:B------:R-:W0:Y:S02]  /*0880*/  LDC.64 R28, c[0x0][0x390] ;  /* 0x0000e400ff1c7b82 */ /* 0x000e240000000a00 */
[----:B0-----:R-:W-:-:S05]  /*0890*/  IMAD.WIDE.U32 R28, R3, 0x8, R28 ;  /* 0x00000008031c7825 */ /* 0x001fca00078e001c */
[----:B------:R-:W2:Y:S04]  /*08a0*/  LDG.E.64 R8, desc[UR12][R28.64+0x18] ;  /* 0x0000180c1c087981 */ /* 0x000ea8000c1e1b00 */
[----:B------:R-:W3:Y:S04]  /*08b0*/  LDG.E.64 R18, desc[UR12][R28.64+0x20] ;  /* 0x0000200c1c127981 */ /* 0x000ee8000c1e1b00 */
[----:B------:R-:W4:Y:S04]  /*08c0*/  LDG.E.64 R6, desc[UR12][R28.64+0x8] ;  /* 0x0000080c1c067981 */ /* 0x000f28000c1e1b00 */
[----:B------:R-:W4:Y:S04]  /*08d0*/  LDG.E.64 R10, desc[UR12][R28.64] ;  /* 0x0000000c1c0a7981 */ /* 0x000f28000c1e1b00 */
[----:B------:R-:W4:Y:S01]  /*08e0*/  LDG.E.64 R24, desc[UR12][R28.64+0x10] ;  /* 0x0000100c1c187981 */ /* 0x000f22000c1e1b00 */
[----:B-----5:R-:W-:-:S03]  /*08f0*/  IMAD.WIDE.U32 R16, R3, 0x4, R14 ;  /* 0x0000000403107825 */ /* 0x020fc600078e000e */
[----:B------:R-:W4:Y:S04]  /*0900*/  LDG.E.64 R26, desc[UR12][R28.64+0x28] ;  /* 0x0000280c1c1a7981 */ /* 0x000f28000c1e1b00 */
[----:B------:R-:W4:Y:S04]  /*0910*/  LDG.E R23, desc[UR12][R16.64+0xc] ;  /* 0x00000c0c10177981 */ /* 0x000f28000c1e1900 */
[----:B------:R-:W4:Y:S01]  /*0920*/  LDG.E R22, desc[UR12][R16.64+0x14] ;  /* 0x0000140c10167981 */ /* 0x000f22000c1e1900 */
[----:B--2---:R-:W-:-:S04]  /*0930*/  IMAD.WIDE R8, R2, 0x4, R8 ;  /* 0x0000000402087825 */ /* 0x004fc800078e0208 */
[C---:B---3--:R-:W-:Y:S02]  /*0940*/  IMAD.WIDE R18, R2.reuse, 0x4, R18 ;  /* 0x0000000402127825 */ /* 0x048fe400078e0212 */
[----:B------:R-:W2:Y:S02]  /*0950*/  LDG.E R8, desc[UR12][R8.64] ;  /* 0x0000000c08087981 */ /* 0x000ea4000c1e1900 */
[----:B----4-:R-:W-:-:S04]  /*0960*/  IMAD.WIDE R6, R2, 0x4, R6 ;  /* 0x0000000402067825 */ /* 0x010fc800078e0206 */
[C---:B------:R-:W-:Y:S02]  /*0970*/  IMAD.WIDE R20, R2.reuse, 0x4, R10 ;  /* 0x0000000402147825 */ /* 0x040fe400078e020a */
[----:B------:R-:W3:Y:S02]  /*0980*/  LDG.E R6, desc[UR12][R6.64] ;  /* 0x0000000c06067981 */ /* 0x000ee4000c1e1900 */
[C---:B------:R-:W-:Y:S02]  /*0990*/  IMAD.WIDE R24, R2.reuse, 0x4, R24 ;  /* 0x0000000402187825 */ /* 0x040fe400078e0218 */
[----:B------:R0:W4:Y:S04]  /*09a0*/  LDG.E R9, desc[UR12][R18.64] ;  /* 0x0000000c12097981 */ /* 0x000128000c1e1900 */
[----:B------:R-:W2:Y:S04]  /*09b0*/  LDG.E R5, desc[UR12][R20.64] ;  /* 0x0000000c14057981 */ /* 0x000ea8000c1e1900 */
[----:B------:R-:W4:Y:S04]  /*09c0*/  LDG.E R7, desc[UR12][R24.64] ;  /* 0x0000000c18077981 */ /* 0x000f28000c1e1900 */
[----:B------:R-:W0:Y:S04]  /*09d0*/  LDG.E.64 R18, desc[UR12][R28.64+0x30] ;  /* 0x0000300c1c127981 */ /* 0x000e28000c1e1b00 */
[----:B------:R-:W2:Y:S04]  /*09e0*/  LDG.E R11, desc[UR12][R16.64] ;  /* 0x0000000c100b7981 */ /* 0x000ea8000c1e1900 */
[----:B------:R-:W3:Y:S04]  /*09f0*/  LDG.E R21, desc[UR12][R16.64+0x4] ;  /* 0x0000040c10157981 */ /* 0x000ee8000c1e1900 */
[----:B------:R-:W4:Y:S04]  /*0a00*/  LDG.E R10, desc[UR12][R16.64+0x8] ;  /* 0x0000080c100a7981 */ /* 0x000f28000c1e1900 */
[----:B------:R-:W4:Y:S04]  /*0a10*/  LDG.E R20, desc[UR12][R16.64+0x10] ;  /* 0x0000100c10147981 */ /* 0x000f28000c1e1900 */
[----:B------:R-:W4:Y:S04]  /*0a20*/  LDG.E R24, desc[UR12][R16.64+0x18] ;  /* 0x0000180c10187981 */ /* 0x000f28000c1e1900 */
[----:B------:R1:W4:Y:S04]  /*0a30*/  LDG.E R25, desc[UR12][R16.64+0x1c] ;  /* 0x00001c0c10197981 */ /* 0x000328000c1e1900 */
[----:B------:R-:W1:Y:S01]  /*0a40*/  LDG.E.64 R16, desc[UR12][R28.64+0x38] ;  /* 0x0000380c1c107981 */ /* 0x000e62000c1e1b00 */
[----:B------:R-:W-:-:S06]  /*0a50*/  IMAD.WIDE R26, R2, 0x4, R26 ;  /* 0x00000004021a7825 */ /* 0x000fcc00078e021a */
[----:B------:R-:W4:Y:S01]  /*0a60*/  LDG.E R27, desc[UR12][R26.64] ;  /* 0x0000000c1a1b7981 */ /* 0x000f22000c1e1900 */
[----:B0-----:R-:W-:-:S06]  /*0a70*/  IMAD.WIDE R18, R2, 0x4, R18 ;  /* 0x0000000402127825 */ /* 0x001fcc00078e0212 */
[----:B------:R-:W4:Y:S01]  /*0a80*/  LDG.E R19, desc[UR12][R18.64] ;  /* 0x0000000c12137981 */ /* 0x000f22000c1e1900 */
[----:B-1----:R-:W-:-:S05]  /*0a90*/  IMAD.WIDE R16, R2, 0x4, R16 ;  /* 0x0000000402107825 */ /* 0x002fca00078e0210 */
[----:B------:R-:W4:Y:S01]  /*0aa0*/  LDG.E R18, desc[UR12][R16.64] ;  /* 0x0000000c10127981 */ /* 0x000f22000c1e1900 */
[----:B--2---:R-:W-:-:S04]  /*0ab0*/  FFMA R4, R11, R5, R4 ;  /* 0x000000050b047223 */ /* 0x004fc80000000004 */
[----:B---3--:R-:W-:-:S04]  /*0ac0*/  FFMA R21, R21, R6, R4 ;  /* 0x0000000615157223 */ /* 0x008fc80000000004 */
[----:B----4-:R-:W-:-:S04]  /*0ad0*/  FFMA R10, R10, R7, R21 ;  /* 0x000000070a0a7223 */ /* 0x010fc80000000015 */
[----:B------:R-:W-:-:S04]  /*0ae0*/  FFMA R23, R23, R8, R10 ;  /* 0x0000000817177223 */ /* 0x000fc8000000000a */
[----:B------:R-:W-:-:S04]  /*0af0*/  FFMA R9, R20, R9, R23 ;  /* 0x0000000914097223 */ /* 0x000fc80000000017 */
[----:B------:R-:W-:Y:S01]  /*0b00*/  FFMA R9, R22, R27, R9 ;  /* 0x0000001b16097223 */ /* 0x000fe20000000009 */
[----:B------:R-:W-:-:S03]  /*0b10*/  IADD3 R3, PT, PT, R3, 0x8, RZ ;  /* 0x0000000803037810 */ /* 0x000fc60007ffe0ff */
[----:B------:R-:W-:-:S04]  /*0b20*/  FFMA R24, R24, R19, R9 ;  /* 0x0000001318187223 */ /* 0x000fc80000000009 */
[----:B------:R-:W-:-:S07]  /*0b30*/  FFMA R4, R25, R18, R24 ;  /* 0x0000001219047223 */ /* 0x000fce0000000018 */
.L_x_92:
        /* <DEDUP_REMOVED lines=10> */
[----:B------:R-:W4:Y:S01]  /*0be0*/  LDG.E.64 R8, desc[UR12][R16.64+0x18] ;  /* 0x0000180c10087981 */ /* 0x000f22000c1e1b00 */
[----:B--2---:R-:W-:-:S04]  /*0bf0*/  IMAD.WIDE R18, R2, 0x4, R6 ;  /* 0x0000000402127825 */ /* 0x004fc800078e0206 */
[----:B-----5:R-:W-:Y:S02]  /*0c00*/  IMAD.WIDE.U32 R6, R3, 0x4, R14 ;  /* 0x0000000403067825 */ /* 0x020fe400078e000e */
[----:B------:R-:W2:Y:S02]  /*0c10*/  LDG.E R18, desc[UR12][R18.64] ;  /* 0x0000000c12127981 */ /* 0x000ea4000c1e1900 */
[C---:B---3--:R-:W-:Y:S02]  /*0c20*/  IMAD.WIDE R20, R2.reuse, 0x4, R20 ;  /* 0x0000000402147825 */ /* 0x048fe400078e0214 */
[----:B------:R-:W2:Y:S02]  /*0c30*/  LDG.E R5, desc[UR12][R6.64] ;  /* 0x0000000c06057981 */ /* 0x000ea4000c1e1900 */
[C---:B----4-:R-:W-:Y:S02]  /*0c40*/  IMAD.WIDE R10, R2.reuse, 0x4, R10 ;  /* 0x00000004020a7825 */ /* 0x050fe400078e020a */
[----:B------:R-:W3:Y:S02]  /*0c50*/  LDG.E R20, desc[UR12][R20.64] ;  /* 0x0000000c14147981 */ /* 0x000ee4000c1e1900 */
[----:B------:R-:W-:-:S02]  /*0c60*/  IMAD.WIDE R8, R2, 0x4, R8 ;  /* 0x0000000402087825 */ /* 0x000fc400078e0208 */
        /* <DEDUP_REMOVED lines=10> */
.L_x_93:
[----:B------:R-:W-:Y:S05]  /*0d10*/  BRA.U !UP1, `(.L_x_89) ;  /* 0x0000000109587547 */ /* 0x000fea000b800000 */
[----:B------:R-:W0:Y:S01]  /*0d20*/  LDC.64 R6, c[0x0][0x390] ;  /* 0x0000e400ff067b82 */ /* 0x000e220000000a00 */
[----:B-----5:R-:W-:Y:S01]  /*0d30*/  IMAD.WIDE.U32 R14, R3, 0x4, R14 ;  /* 0x00000004030e7825 */ /* 0x020fe200078e000e */
[----:B------:R-:W-:-:S03]  /*0d40*/  UIADD3 UR4, UPT, UPT, -UR4, URZ, URZ ;  /* 0x000000ff04047290 */ /* 0x000fc6000fffe1ff */
[----:B0-----:R-:W-:-:S03]  /*0d50*/  IMAD.WIDE.U32 R6, R3, 0x8, R6 ;  /* 0x0000000803067825 */ /* 0x001fc600078e0006 */
[----:B------:R-:W-:Y:S02]  /*0d60*/  MOV R5, R6 ;  /* 0x0000000600057202 */ /* 0x000fe40000000f00 */
[----:B------:R-:W-:-:S07]  /*0d70*/  MOV R10, R7 ;  /* 0x00000007000a7202 */ /* 0x000fce0000000f00 */
.L_x_94:
[----:B------:R-:W-:Y:S02]  /*0d80*/  MOV R8, R5 ;  /* 0x0000000500087202 */ /* 0x000fe40000000f00 */
[----:B------:R-:W-:-:S05]  /*0d90*/  MOV R9, R10 ;  /* 0x0000000a00097202 */ /* 0x000fca0000000f00 */
[----:B------:R0:W2:Y:S02]  /*0da0*/  LDG.E.64 R6, desc[UR12][R8.64] ;  /* 0x0000000c08067981 */ /* 0x0000a4000c1e1b00 */
[----:B0-----:R-:W-:Y:S02]  /*0db0*/  MOV R8, R14 ;  /* 0x0000000e00087202 */ /* 0x001fe40000000f00 */
[----:B------:R-:W-:-:S05]  /*0dc0*/  MOV R9, R15 ;  /* 0x0000000f00097202 */ /* 0x000fca0000000f00 */
[----:B------:R-:W3:Y:S01]  /*0dd0*/  LDG.E R3, desc[UR12][R8.64] ;  /* 0x0000000c08037981 */ /* 0x000ee2000c1e1900 */
[----:B--2---:R-:W-:-:S06]  /*0de0*/  IMAD.WIDE R6, R2, 0x4, R6 ;  /* 0x0000000402067825 */ /* 0x004fcc00078e0206 */
[----:B------:R-:W3:Y:S01]  /*0df0*/  LDG.E R6, desc[UR12][R6.64] ;  /* 0x0000000c06067981 */ /* 0x000ee2000c1e1900 */
[----:B------:R-:W-:-:S04]  /*0e00*/  UIADD3 UR4, UPT, UPT, UR4, 0x1, URZ ;  /* 0x0000000104047890 */ /* 0x000fc8000fffe0ff */
[----:B------:R-:W-:Y:S01]  /*0e10*/  UISETP.NE.AND UP0, UPT, UR4, URZ, UPT ;  /* 0x000000ff0400728c */ /* 0x000fe2000bf05270 */
[----:B------:R-:W-:Y:S02]  /*0e20*/  IADD3 R5, P1, PT, R5, 0x8, RZ ;  /* 0x0000000805057810 */ /* 0x000fe40007f3e0ff */
[----:B------:R-:W-:Y:S02]  /*0e30*/  IADD3 R14, P2, PT, R14, 0x4, RZ ;  /* 0x000000040e0e7810 */ /* 0x000fe40007f5e0ff */
[----:B------:R-:W-:Y:S02]  /*0e40*/  IADD3.X R10, PT, PT, RZ, R10, RZ, P1, !PT ;  /* 0x0000000aff0a7210 */ /* 0x000fe40000ffe4ff */
[----:B------:R-:W-:Y:S01]  /*0e50*/  IADD3.X R15, PT, PT, RZ, R15, RZ, P2, !PT ;  /* 0x0000000fff0f7210 */ /* 0x000fe200017fe4ff */
[----:B---3--:R-:W-:Y:S01]  /*0e60*/  FFMA R4, R3, R6, R4 ;  /* 0x0000000603047223 */ /* 0x008fe20000000004 */
[----:B------:R-:W-:Y:S07]  /*0e70*/  BRA.U UP0, `(.L_x_94) ;  /* 0xfffffffd00c07547 */ /* 0x000fee000b83ffff */
.L_x_89:
[----:B------:R-:W2:Y:S02]  /*0e80*/  LDG.E.64 R6, desc[UR12][R12.64] ;  /* 0x0000000c0c067981 */ /* 0x000ea4000c1e1b00 */
[----:B--2---:R-:W-:-:S05]  /*0e90*/  IMAD.WIDE R6, R2, 0x4, R6 ;  /* 0x0000000402067825 */ /* 0x004fca00078e0206 */
[----:B------:R0:W-:Y:S02]  /*0ea0*/  STG.E desc[UR12][R6.64], R4 ;  /* 0x0000000406007986 */ /* 0x0001e4000c10190c */
.L_x_88:
[----:B------:R-:W-:Y:S05]  /*0eb0*/  BSYNC.RECONVERGENT B0 ;  /* 0x0000000000007941 */ /* 0x000fea0003800200 */
.L_x_87:
[----:B------:R-:W-:Y:S06]  /*0ec0*/  BAR.SYNC.DEFER_BLOCKING 0x0 ;  /* 0x0000000000007b1d */ /* 0x000fec0000010000 */
[----:B------:R-:W-:Y:S05]  /*0ed0*/  @!P0 EXIT ;  /* 0x000000000000894d */ /* 0x000fea0003800000 */
[----:B------:R-:W1:Y:S02]  /*0ee0*/  LDCU UR4, c[0x0][0x3a8] ;  /* 0x00007500ff0477ac */ /* 0x000e640008000800 */
[----:B-1----:R-:W-:-:S09]  /*0ef0*/  UISETP.NE.AND UP0, UPT, UR4, 0x1, UPT ;  /* 0x000000010400788c */ /* 0x002fd2000bf05270 */
[----:B------:R-:W-:Y:S05]  /*0f00*/  BRA.U UP0, `(.L_x_95) ;  /* 0x0000001500987547 */ /* 0x000fea000b800000 */
[----:B------:R-:W5:Y:S01]  /*0f10*/  LDG.E.64 R12, desc[UR12][R12.64] ;  /* 0x0000000c0c0c7981 */ /* 0x000f62000c1e1b00 */
[----:B------:R-:W-:Y:S01]  /*0f20*/  UISETP.GE.AND UP0, UPT, UR6, 0x1, UPT ;  /* 0x000000010600788c */ /* 0x000fe2000bf06270 */
[----:B------:R-:W-:-:S08]  /*0f30*/  IMAD.MOV.U32 R3, RZ, RZ, -0x383cb000 ;  /* 0xc7c35000ff037424 */ /* 0x000fd000078e00ff */
[----:B------:R-:W-:Y:S05]  /*0f40*/  BRA.U !UP0, `(.L_x_96) ;  /* 0x0000000908007547 */ /* 0x000fea000b800000 */
[----:B------:R-:W-:Y:S01]  /*0f50*/  UISETP.GE.U32.AND UP2, UPT, UR6, 0x10, UPT ;  /* 0x000000100600788c */ /* 0x000fe2000bf46070 */
[----:B------:R-:W-:Y:S01]  /*0f60*/  HFMA2 R3, -RZ, RZ, -7.76171875, 32 ;  /* 0xc7c35000ff037431 */ /* 0x000fe200000001ff */
[----:B------:R-:W-:Y:S01]  /*0f70*/  ULOP3.LUT UR4, UR6, 0xf, URZ, 0xc0, !UPT ;  /* 0x0000000f06047892 */ /* 0x000fe2000f8ec0ff */
[----:B0-----:R-:W-:-:S03]  /*0f80*/  MOV R7, RZ ;  /* 0x000000ff00077202 */ /* 0x001fc60000000f00 */
[----:B------:R-:W-:-:S03]  /*0f90*/  UISETP.NE.AND UP1, UPT, UR4, URZ, UPT ;  /* 0x000000ff0400728c */ /* 0x000fc6000bf25270 */
[----:B------:R-:W-:Y:S08]  /*0fa0*/  BRA.U !UP2, `(.L_x_97) ;  /* 0x000000010aec7547 */ /* 0x000ff0000b800000 */
[----:B------:R-:W-:Y:S01]  /*0fb0*/  ULOP3.LUT UR5, UR6, 0x7ffffff0, URZ, 0xc0, !UPT ;  /* 0x7ffffff006057892 */ /* 0x000fe2000f8ec0ff */
[----:B-----5:R-:W-:Y:S02]  /*0fc0*/  IADD3 R4, P0, PT, R12, 0x20, RZ ;  /* 0x000000200c047810 */ /* 0x020fe40007f1e0ff */
[----:B------:R-:W-:Y:S01]  /*0fd0*/  MOV R3, 0xc7c35000 ;  /* 0xc7c3500000037802 */ /* 0x000fe20000000f00 */
[----:B------:R-:W-:Y:S01]  /*0fe0*/  UIADD3 UR7, UPT, UPT, -UR5, URZ, URZ ;  /* 0x000000ff05077290 */ /* 0x000fe2000fffe1ff */
[----:B------:R-:W-:Y:S02]  /*0ff0*/  IADD3.X R5, PT, PT, RZ, R13, RZ, P0, !PT ;  /* 0x0000000dff057210 */ /* 0x000fe400007fe4ff */
[----:B------:R-:W-:-:S09]  /*1000*/  MOV R7, UR5 ;  /* 0x0000000500077c02 */ /* 0x000fd20008000f00 */
.L_x_98:
[----:B------:R-:W2:Y:S04]  /*1010*/  LDG.E R20, desc[UR12][R4.64+-0x20] ;  /* 0xffffe00c04147981 */ /* 0x000ea8000c1e1900 */
[----:B------:R-:W3:Y:S04]  /*1020*/  LDG.E R22, desc[UR12][R4.64+-0x1c] ;  /* 0xffffe40c04167981 */ /* 0x000ee8000c1e1900 */
[----:B------:R-:W4:Y:S04]  /*1030*/  LDG.E R24, desc[UR12][R4.64+-0x18] ;  /* 0xffffe80c04187981 */ /* 0x000f28000c1e1900 */
[----:B------:R-:W5:Y:S04]  /*1040*/  LDG.E R26, desc[UR12][R4.64+-0x14] ;  /* 0xffffec0c041a7981 */ /* 0x000f68000c1e1900 */
        /* <DEDUP_REMOVED lines=11> */
[----:B------:R0:W5:Y:S01]  /*1100*/  LDG.E R6, desc[UR12][R4.64+0x1c] ;  /* 0x00001c0c04067981 */ /* 0x000162000c1e1900 */
[----:B------:R-:W-:-:S04]  /*1110*/  UIADD3 UR7, UPT, UPT, UR7, 0x10, URZ ;  /* 0x0000001007077890 */ /* 0x000fc8000fffe0ff */
[----:B------:R-:W-:Y:S01]  /*1120*/  UISETP.NE.AND UP2, UPT, UR7, URZ, UPT ;  /* 0x000000ff0700728c */ /* 0x000fe2000bf45270 */
[----:B0-----:R-:W-:-:S04]  /*1130*/  IADD3 R4, P1, PT, R4, 0x40, RZ ;  /* 0x0000004004047810 */ /* 0x001fc80007f3e0ff */
[----:B------:R-:W-:Y:S02]  /*1140*/  IADD3.X R5, PT, PT, RZ, R5, RZ, P1, !PT ;  /* 0x00000005ff057210 */ /* 0x000fe40000ffe4ff */
[----:B--2---:R-:W-:-:S04]  /*1150*/  FSETP.GEU.AND P0, PT, R3, R20, PT ;  /* 0x000000140300720b */ /* 0x004fc80003f0e000 */
[----:B------:R-:W-:-:S04]  /*1160*/  FSEL R3, R20, R3, !P0 ;  /* 0x0000000314037208 */ /* 0x000fc80004000000 */
[----:B---3--:R-:W-:-:S04]  /*1170*/  FSETP.GEU.AND P0, PT, R3, R22, PT ;  /* 0x000000160300720b */ /* 0x008fc80003f0e000 */
[----:B------:R-:W-:-:S04]  /*1180*/  FSEL R3, R22, R3, !P0 ;  /* 0x0000000316037208 */ /* 0x000fc80004000000 */
[----:B----4-:R-:W-:-:S04]  /*1190*/  FSETP.GEU.AND P0, PT, R3, R24, PT ;  /* 0x000000180300720b */ /* 0x010fc80003f0e000 */
[----:B------:R-:W-:-:S04]  /*11a0*/  FSEL R3, R24, R3, !P0 ;  /* 0x0000000318037208 */ /* 0x000fc80004000000 */
[----:B-----5:R-:W-:-:S04]  /*11b0*/  FSETP.GEU.AND P0, PT, R3, R26, PT ;  /* 0x0000001a0300720b */ /* 0x020fc80003f0e000 */
[----:B------:R-:W-:-:S04]  /*11c0*/  FSEL R3, R26, R3, !P0 ;  /* 0x000000031a037208 */ /* 0x000fc80004000000 */
[----:B------:R-:W-:-:S04]  /*11d0*/  FSETP.GEU.AND P0, PT, R3, R28, PT ;  /* 0x0000001c0300720b */ /* 0x000fc80003f0e000 */
        /* <DEDUP_REMOVED lines=22> */
[----:B------:R-:W-:Y:S01]  /*1340*/  FSEL R3, R6, R3, !P0 ;  /* 0x0000000306037208 */ /* 0x000fe20004000000 */
[----:B------:R-:W-:Y:S08]  /*1350*/  BRA.U UP2, `(.L_x_98) ;  /* 0xfffffffd022c7547 */ /* 0x000ff0000b83ffff */
.L_x_97:
[----:B------:R-:W-:Y:S05]  /*1360*/  BRA.U !UP1, `(.L_x_96) ;  /* 0x0000000109f87547 */ /* 0x000fea000b800000 */
[----:B------:R-:W-:Y:S02]  /*1370*/  UISETP.GE.U32.AND UP1, UPT, UR4, 0x8, UPT ;  /* 0x000000080400788c */ /* 0x000fe4000bf26070 */
[----:B------:R-:W-:-:S04]  /*1380*/  ULOP3.LUT UR5, UR6, 0x7, URZ, 0xc0, !UPT ;  /* 0x0000000706057892 */ /* 0x000fc8000f8ec0ff */
[----:B------:R-:W-:-:S03]  /*1390*/  UISETP.NE.AND UP2, UPT, UR5, URZ, UPT ;  /* 0x000000ff0500728c */ /* 0x000fc6000bf45270 */
[----:B------:R-:W-:Y:S08]  /*13a0*/  BRA.U !UP1, `(.L_x_99) ;  /* 0x0000000109687547 */ /* 0x000ff0000b800000 */
[----:B-----5:R-:W-:-:S05]  /*13b0*/  IMAD.WIDE.U32 R4, R7, 0x4, R12 ;  /* 0x0000000407047825 */ /* 0x020fca00078e000c */
[----:B------:R-:W2:Y:S04]  /*13c0*/  LDG.E R6, desc[UR12][R4.64] ;  /* 0x0000000c04067981 */ /* 0x000ea8000c1e1900 */
[----:B------:R-:W3:Y:S04]  /*13d0*/  LDG.E R8, desc[UR12][R4.64+0x4] ;  /* 0x0000040c04087981 */ /* 0x000ee8000c1e1900 */
[----:B------:R-:W4:Y:S04]  /*13e0*/  LDG.E R10, desc[UR12][R4.64+0x8] ;  /* 0x0000080c040a7981 */ /* 0x000f28000c1e1900 */
[----:B------:R-:W4:Y:S04]  /*13f0*/  LDG.E R14, desc[UR12][R4.64+0xc] ;  /* 0x00000c0c040e7981 */ /* 0x000f28000c1e1900 */
[----:B------:R-:W4:Y:S04]  /*1400*/  LDG.E R16, desc[UR12][R4.64+0x10] ;  /* 0x0000100c04107981 */ /* 0x000f28000c1e1900 */
[----:B------:R-:W4:Y:S04]  /*1410*/  LDG.E R18, desc[UR12][R4.64+0x14] ;  /* 0x0000140c04127981 */ /* 0x000f28000c1e1900 */
[----:B------:R-:W4:Y:S04]  /*1420*/  LDG.E R20, desc[UR12][R4.64+0x18] ;  /* 0x0000180c04147981 */ /* 0x000f28000c1e1900 */
[----:B------:R-:W4:Y:S01]  /*1430*/  LDG.E R22, desc[UR12][R4.64+0x1c] ;  /* 0x00001c0c04167981 */ /* 0x000f22000c1e1900 */
[----:B------:R-:W-:-:S02]  /*1440*/  IADD3 R7, PT, PT, R7, 0x8, RZ ;  /* 0x0000000807077810 */ /* 0x000fc40007ffe0ff */
[----:B--2---:R-:W-:-:S04]  /*1450*/  FSETP.GEU.AND P0, PT, R3, R6, PT ;  /* 0x000000060300720b */ /* 0x004fc80003f0e000 */
[----:B------:R-:W-:-:S04]  /*1460*/  FSEL R3, R6, R3, !P0 ;  /* 0x0000000306037208 */ /* 0x000fc80004000000 */
[----:B---3--:R-:W-:-:S04]  /*1470*/  FSETP.GEU.AND P0, PT, R3, R8, PT ;  /* 0x000000080300720b */ /* 0x008fc80003f0e000 */
[----:B------:R-:W-:-:S04]  /*1480*/  FSEL R3, R8, R3, !P0 ;  /* 0x0000000308037208 */ /* 0x000fc80004000000 */
[----:B----4-:R-:W-:-:S04]  /*1490*/  FSETP.GEU.AND P0, PT, R3, R10, PT ;  /* 0x0000000a0300720b */ /* 0x010fc80003f0e000 */
        /* <DEDUP_REMOVED lines=10> */
[----:B------:R-:W-:-:S09]  /*1540*/  FSEL R3, R22, R3, !P0 ;  /* 0x0000000316037208 */ /* 0x000fd20004000000 */
.L_x_99:
        /* <DEDUP_REMOVED lines=18> */
[----:B------:R-:W-:-:S09]  /*1670*/  FSEL R3, R14, R3, !P0 ;  /* 0x000000030e037208 */ /* 0x000fd20004000000 */
.L_x_100:
[----:B------:R-:W-:Y:S05]  /*1680*/  BRA.U !UP2, `(.L_x_96) ;  /* 0x000000010a307547 */ /* 0x000fea000b800000 */
[----:B-----5:R-:W-:Y:S01]  /*1690*/  IMAD.WIDE.U32 R4, R7, 0x4, R12 ;  /* 0x0000000407047825 */ /* 0x020fe200078e000c */
[----:B------:R-:W-:Y:S02]  /*16a0*/  UIADD3 UR4, UPT, UPT, -UR4, URZ, URZ ;  /* 0x000000ff04047290 */ /* 0x000fe4000fffe1ff */
[----:B------:R-:W-:-:S10]  /*16b0*/  MOV R6, R4 ;  /* 0x0000000400067202 */ /* 0x000fd40000000f00 */
.L_x_101:
[----:B------:R-:W-:-:S06]  /*16c0*/  MOV R4, R6 ;  /* 0x0000000600047202 */ /* 0x000fcc0000000f00 */
[----:B------:R0:W2:Y:S01]  /*16d0*/  LDG.E R4, desc[UR12][R4.64] ;  /* 0x0000000c04047981 */ /* 0x0000a2000c1e1900 */
[----:B------:R-:W-:Y:S01]  /*16e0*/  UIADD3 UR4, UPT, UPT, UR4, 0x1, URZ ;  /* 0x0000000104047890 */ /* 0x000fe2000fffe0ff */
[----:B------:R-:W-:-:S03]  /*16f0*/  IADD3 R6, P1, PT, R6, 0x4, RZ ;  /* 0x0000000406067810 */ /* 0x000fc60007f3e0ff */
[----:B------:R-:W-:Y:S02]  /*1700*/  UISETP.NE.AND UP1, UPT, UR4, URZ, UPT ;  /* 0x000000ff0400728c */ /* 0x000fe4000bf25270 */
[----:B0-----:R-:W-:Y:S01]  /*1710*/  IMAD.X R5, RZ, RZ, R5, P1 ;  /* 0x000000ffff057224 */ /* 0x001fe200008e0605 */
[----:B--2---:R-:W-:-:S04]  /*1720*/  FSETP.GEU.AND P0, PT, R3, R4, PT ;  /* 0x000000040300720b */ /* 0x004fc80003f0e000 */
[----:B------:R-:W-:Y:S02]  /*1730*/  FSEL R3, R4, R3, !P0 ;  /* 0x0000000304037208 */ /* 0x000fe40004000000 */
[----:B------:R-:W-:Y:S07]  /*1740*/  BRA.U UP1, `(.L_x_101) ;  /* 0xfffffffd01dc7547 */ /* 0x000fee000b83ffff */
.L_x_96:
[----:B-----5:R-:W-:Y:S01]  /*1750*/  HFMA2 R14, -RZ, RZ, 0, 0 ;  /* 0x00000000ff0e7431 */ /* 0x020fe200000001ff */
[----:B------:R-:W-:Y:S06]  /*1760*/  BRA.U !UP0, `(.L_x_102) ;  /* 0x0000000908fc7547 */ /* 0x000fec000b800000 */
[----:B------:R-:W-:Y:S01]  /*1770*/  UISETP.GE.U32.AND UP0, UPT, UR6, 0x8, UPT ;  /* 0x000000080600788c */ /* 0x000fe2000bf06070 */
[----:B------:R-:W-:Y:S01]  /*1780*/  MOV R14, RZ ;  /* 0x000000ff000e7202 */ /* 0x000fe20000000f00 */
[----:B------:R-:W-:Y:S01]  /*1790*/  ULOP3.LUT UR7, UR6, 0x7, URZ, 0xc0, !UPT ;  /* 0x0000000706077892 */ /* 0x000fe2000f8ec0ff */
[----:B0-----:R-:W-:-:S03]  /*17a0*/  MOV R7, RZ ;  /* 0x000000ff00077202 */ /* 0x001fc60000000f00 */
[----:B------:R-:W-:-:S03]  /*17b0*/  UISETP.NE.AND UP1, UPT, UR7, URZ, UPT ;  /* 0x000000ff0700728c */ /* 0x000fc6000bf25270 */
[----:B------:R-:W-:Y:S08]  /*17c0*/  BRA.U !UP0, `(.L_x_103) ;  /* 0x0000000508747547 */ /* 0x000ff0000b800000 */
[----:B------:R-:W-:Y:S01]  /*17d0*/  ULOP3.LUT UR4, UR6, 0x7ffffff8, URZ, 0xc0, !UPT ;  /* 0x7ffffff806047892 */ /* 0x000fe2000f8ec0ff */
[----:B------:R-:W-:Y:S02]  /*17e0*/  IADD3 R4, P0, PT, R12, 0x10, RZ ;  /* 0x000000100c047810 */ /* 0x000fe40007f1e0ff */
[----:B------:R-:W-:Y:S01]  /*17f0*/  MOV R14, RZ ;  /* 0x000000ff000e7202 */ /* 0x000fe20000000f00 */
[----:B------:R-:W-:Y:S01]  /*1800*/  UIADD3 UR5, UPT, UPT, -UR4, URZ, URZ ;  /* 0x000000ff04057290 */ /* 0x000fe2000fffe1ff */
[----:B------:R-:W-:Y:S02]  /*1810*/  IADD3.X R5, PT, PT, RZ, R13, RZ, P0, !PT ;  /* 0x0000000dff057210 */ /* 0x000fe400007fe4ff */
[----:B------:R-:W-:-:S09]  /*1820*/  MOV R7, UR4 ;  /* 0x0000000400077c02 */ /* 0x000fd20008000f00 */
.L_x_104:
[----:B------:R-:W2:Y:S04]  /*1830*/  LDG.E R8, desc[UR12][R4.64+-0x10] ;  /* 0xfffff00c04087981 */ /* 0x000ea8000c1e1900 */
[----:B------:R-:W3:Y:S04]  /*1840*/  LDG.E R26, desc[UR12][R4.64+-0xc] ;  /* 0xfffff40c041a7981 */ /* 0x000ee8000c1e1900 */
[----:B------:R-:W4:Y:S04]  /*1850*/  LDG.E R28, desc[UR12][R4.64+-0x8] ;  /* 0xfffff80c041c7981 */ /* 0x000f28000c1e1900 */
[----:B------:R-:W5:Y:S04]  /*1860*/  LDG.E R16, desc[UR12][R4.64] ;  /* 0x0000000c04107981 */ /* 0x000f68000c1e1900 */
[----:B------:R-:W5:Y:S04]  /*1870*/  LDG.E R22, desc[UR12][R4.64+-0x4] ;  /* 0xfffffc0c04167981 */ /* 0x000f68000c1e1900 */
[----:B------:R-:W5:Y:S04]  /*1880*/  LDG.E R20, desc[UR12][R4.64+0x4] ;  /* 0x0000040c04147981 */ /* 0x000f68000c1e1900 */
[----:B------:R-:W5:Y:S04]  /*1890*/  LDG.E R18, desc[UR12][R4.64+0x8] ;  /* 0x0000080c04127981 */ /* 0x000f68000c1e1900 */
[----:B------:R0:W5:Y:S01]  /*18a0*/  LDG.E R6, desc[UR12][R4.64+0xc] ;  /* 0x00000c0c04067981 */ /* 0x000162000c1e1900 */
[----:B------:R-:W-:Y:S01]  /*18b0*/  HFMA2 R9, -RZ, RZ, 0.96630859375, -0.0022525787353515625 ;  /* 0x3bbb989dff097431 */ /* 0x000fe200000001ff */
[----:B------:R-:W-:-:S04]  /*18c0*/  UIADD3 UR5, UPT, UPT, UR5, 0x8, URZ ;  /* 0x0000000805057890 */ /* 0x000fc8000fffe0ff */
[----:B------:R-:W-:Y:S01]  /*18d0*/  UISETP.NE.AND UP0, UPT, UR5, URZ, UPT ;  /* 0x000000ff0500728c */ /* 0x000fe2000bf05270 */
[----:B0-----:R-:W-:-:S04]  /*18e0*/  IADD3 R4, P0, PT, R4, 0x20, RZ ;  /* 0x0000002004047810 */ /* 0x001fc80007f1e0ff */
[----:B------:R-:W-:Y:S01]  /*18f0*/  IADD3.X R5, PT, PT, RZ, R5, RZ, P0, !PT ;  /* 0x00000005ff057210 */ /* 0x000fe200007fe4ff */
[----:B--2---:R-:W-:Y:S01]  /*1900*/  FADD R10, R8, -R3 ;  /* 0x80000003080a7221 */ /* 0x004fe20000000000 */
[----:B------:R-:W-:-:S03]  /*1910*/  MOV R8, 0x437c0000 ;  /* 0x437c000000087802 */ /* 0x000fc60000000f00 */
[----:B------:R-:W-:-:S04]  /*1920*/  FFMA.SAT R11, R10, R9, 0.5 ;  /* 0x3f0000000a0b7423 */ /* 0x000fc80000002009 */
[----:B------:R-:W-:-:S04]  /*1930*/  FFMA.RM R11, R11, R8, 12582913 ;  /* 0x4b4000010b0b7423 */ /* 0x000fc80000004008 */
[----:B------:R-:W-:-:S04]  /*1940*/  FADD R15, R11, -12583039 ;  /* 0xcb40007f0b0f7421 */ /* 0x000fc80000000000 */
[----:B------:R-:W-:-:S04]  /*1950*/  FFMA R15, R10, 1.4426950216293334961, -R15 ;  /* 0x3fb8aa3b0a0f7823 */ /* 0x000fc8000000080f */
[----:B------:R-:W-:-:S06]  /*1960*/  FFMA R15, R10, 1.925963033500011079e-08, R15 ;  /* 0x32a570600a0f7823 */ /* 0x000fcc000000000f */
[----:B------:R-:W0:Y:S01]  /*1970*/  MUFU.EX2 R15, R15 ;  /* 0x0000000f000f7308 */ /* 0x000e220000000800 */
[--C-:B---3--:R-:W-:Y:S01]  /*1980*/  FADD R26, R26, -R3.reuse ;  /* 0x800000031a1a7221 */ /* 0x108fe20000000000 */
[----:B----4-:R-:W-:Y:S01]  /*1990*/  FADD R28, R28, -R3 ;  /* 0x800000031c1c7221 */ /* 0x010fe20000000000 */
[----:B------:R-:W-:Y:S02]  /*19a0*/  SHF.L.U32 R17, R11, 0x17, RZ ;  /* 0x000000170b117819 */ /* 0x000fe400000006ff */
[-C--:B------:R-:W-:Y:S01]  /*19b0*/  FFMA.SAT R19, R26, R9.reuse, 0.5 ;  /* 0x3f0000001a137423 */ /* 0x080fe20000002009 */
[----:B------:R-:W-:-:S03]  /*19c0*/  FFMA.SAT R21, R28, R9, 0.5 ;  /* 0x3f0000001c157423 */ /* 0x000fc60000002009 */
[-C--:B------:R-:W-:Y:S01]  /*19d0*/  FFMA.RM R10, R19, R8.reuse, 12582913 ;  /* 0x4b400001130a7423 */ /* 0x080fe20000004008 */
[-C--:B------:R-:W-:Y:S01]  /*19e0*/  FFMA.RM R11, R21, R8.reuse, 12582913 ;  /* 0x4b400001150b7423 */ /* 0x080fe20000004008 */
[--C-:B-----5:R-:W-:Y:S01]  /*19f0*/  FADD R24, R16, -R3.reuse ;  /* 0x8000000310187221 */ /* 0x120fe20000000000 */
[----:B0-----:R-:W-:Y:S01]  /*1a00*/  FFMA R14, R17, R15, R14 ;  /* 0x0000000f110e7223 */ /* 0x001fe2000000000e */
[----:B------:R-:W-:Y:S01]  /*1a10*/  FADD R17, R10, -12583039 ;  /* 0xcb40007f0a117421 */ /* 0x000fe20000000000 */
[----:B------:R-:W-:Y:S01]  /*1a20*/  FADD R19, R11, -12583039 ;  /* 0xcb40007f0b137421 */ /* 0x000fe20000000000 */
[-C--:B------:R-:W-:Y:S01]  /*1a30*/  FFMA.SAT R23, R24, R9.reuse, 0.5 ;  /* 0x3f00000018177423 */ /* 0x080fe20000002009 */
[----:B------:R-:W-:Y:S01]  /*1a40*/  FADD R22, R22, -R3 ;  /* 0x8000000316167221 */ /* 0x000fe20000000000 */
[----:B------:R-:W-:Y:S01]  /*1a50*/  FFMA R17, R26, 1.4426950216293334961, -R17 ;  /* 0x3fb8aa3b1a117823 */ /* 0x000fe20000000811 */
[----:B------:R-:W-:Y:S01]  /*1a60*/  FFMA R19, R28, 1.4426950216293334961, -R19 ;  /* 0x3fb8aa3b1c137823 */ /* 0x000fe20000000813 */
[-C--:B------:R-:W-:Y:S01]  /*1a70*/  FFMA.RM R16, R23, R8.reuse, 12582913 ;  /* 0x4b40000117107423 */ /* 0x080fe20000004008 */
[-C--:B------:R-:W-:Y:S01]  /*1a80*/  FFMA.SAT R15, R22, R9.reuse, 0.5 ;  /* 0x3f000000160f7423 */ /* 0x080fe20000002009 */
[----:B------:R-:W-:Y:S01]  /*1a90*/  FFMA R17, R26, 1.925963033500011079e-08, R17 ;  /* 0x32a570601a117823 */ /* 0x000fe20000000011 */
[----:B------:R-:W-:Y:S01]  /*1aa0*/  FADD R26, R20, -R3 ;  /* 0x80000003141a7221 */ /* 0x000fe20000000000 */
[----:B------:R-:W-:Y:S01]  /*1ab0*/  FFMA R28, R28, 1.925963033500011079e-08, R19 ;  /* 0x32a570601c1c7823 */ /* 0x000fe20000000013 */
[----:B------:R-:W-:Y:S01]  /*1ac0*/  FADD R19, R16, -12583039 ;  /* 0xcb40007f10137421 */ /* 0x000fe20000000000 */
[----:B------:R-:W-:Y:S01]  /*1ad0*/  FFMA.RM R15, R15, R8, 12582913 ;  /* 0x4b4000010f0f7423 */ /* 0x000fe20000004008 */
[----:B------:R-:W-:-:S02]  /*1ae0*/  FFMA.SAT R25, R26, R9, 0.5 ;  /* 0x3f0000001a197423 */ /* 0x000fc40000002009 */
[----:B------:R-:W-:Y:S01]  /*1af0*/  FFMA R23, R24, 1.4426950216293334961, -R19 ;  /* 0x3fb8aa3b18177823 */ /* 0x000fe20000000813 */
[----:B------:R-:W-:Y:S01]  /*1b00*/  FADD R21, R15, -12583039 ;  /* 0xcb40007f0f157421 */ /* 0x000fe20000000000 */
[-C--:B------:R-:W-:Y:S01]  /*1b10*/  FFMA.RM R19, R25, R8.reuse, 12582913 ;  /* 0x4b40000119137423 */ /* 0x080fe20000004008 */
[----:B------:R-:W-:Y:S02]  /*1b20*/  FADD R18, R18, -R3 ;  /* 0x8000000312127221 */ /* 0x000fe40000000000 */
[----:B------:R-:W-:Y:S01]  /*1b30*/  FFMA R21, R22, 1.4426950216293334961, -R21 ;  /* 0x3fb8aa3b16157823 */ /* 0x000fe20000000815 */
[----:B------:R-:W-:Y:S01]  /*1b40*/  FADD R25, R19, -12583039 ;  /* 0xcb40007f13197421 */ /* 0x000fe20000000000 */
[-C--:B------:R-:W-:Y:S02]  /*1b50*/  FFMA.SAT R27, R18, R9.reuse, 0.5 ;  /* 0x3f000000121b7423 */ /* 0x080fe40000002009 */
[----:B------:R-:W-:Y:S01]  /*1b60*/  FFMA R21, R22, 1.925963033500011079e-08, R21 ;  /* 0x32a5706016157823 */ /* 0x000fe20000000015 */
[----:B------:R-:W-:Y:S01]  /*1b70*/  FFMA R25, R26, 1.4426950216293334961, -R25 ;  /* 0x3fb8aa3b1a197823 */ /* 0x000fe20000000819 */
[----:B------:R-:W-:Y:S01]  /*1b80*/  FADD R22, R6, -R3 ;  /* 0x8000000306167221 */ /* 0x000fe20000000000 */
[----:B------:R-:W-:Y:S01]  /*1b90*/  FFMA.RM R6, R27, R8, 12582913 ;  /* 0x4b4000011b067423 */ /* 0x000fe20000004008 */
[----:B------:R-:W0:Y:S01]  /*1ba0*/  MUFU.EX2 R17, R17 ;  /* 0x0000001100117308 */ /* 0x000e220000000800 */
[----:B------:R-:W-:Y:S01]  /*1bb0*/  FFMA R26, R26, 1.925963033500011079e-08, R25 ;  /* 0x32a570601a1a7823 */ /* 0x000fe20000000019 */
[----:B------:R-:W-:Y:S01]  /*1bc0*/  FFMA.SAT R25, R22, R9, 0.5 ;  /* 0x3f00000016197423 */ /* 0x000fe20000002009 */
[----:B------:R-:W-:Y:S01]  /*1bd0*/  FADD R9, R6, -12583039 ;  /* 0xcb40007f06097421 */ /* 0x000fe20000000000 */
[----:B------:R-:W-:-:S04]  /*1be0*/  FFMA R23, R24, 1.925963033500011079e-08, R23 ;  /* 0x32a5706018177823 */ /* 0x000fc80000000017 */
[----:B------:R-:W1:Y:S01]  /*1bf0*/  MUFU.EX2 R20, R28 ;  /* 0x0000001c00147308 */ /* 0x000e620000000800 */
[----:B------:R-:W-:Y:S01]  /*1c00*/  FFMA R27, R18, 1.4426950216293334961, -R9 ;  /* 0x3fb8aa3b121b7823 */ /* 0x000fe20000000809 */
[----:B------:R-:W-:Y:S01]  /*1c10*/  FFMA.RM R8, R25, R8, 12582913 ;  /* 0x4b40000119087423 */ /* 0x000fe20000004008 */
[----:B------:R-:W-:Y:S02]  /*1c20*/  SHF.L.U32 R25, R10, 0x17, RZ ;  /* 0x000000170a197819 */ /* 0x000fe400000006ff */
[----:B------:R-:W-:-:S03]  /*1c30*/  FFMA R10, R18, 1.925963033500011079e-08, R27 ;  /* 0x32a57060120a7823 */ /* 0x000fc6000000001b */
[----:B------:R-:W2:Y:S01]  /*1c40*/  MUFU.EX2 R21, R21 ;  /* 0x0000001500157308 */ /* 0x000ea20000000800 */
[----:B------:R-:W-:Y:S01]  /*1c50*/  FADD R27, R8, -12583039 ;  /* 0xcb40007f081b7421 */ /* 0x000fe20000000000 */
[----:B------:R-:W-:Y:S02]  /*1c60*/  IMAD.SHL.U32 R18, R11, 0x800000, RZ ;  /* 0x008000000b127824 */ /* 0x000fe400078e00ff */
[----:B0-----:R-:W-:-:S04]  /*1c70*/  FFMA R17, R25, R17, R14 ;  /* 0x0000001119117223 */ /* 0x001fc8000000000e */
[----:B------:R-:W0:Y:S01]  /*1c80*/  MUFU.EX2 R23, R23 ;  /* 0x0000001700177308 */ /* 0x000e220000000800 */
[----:B------:R-:W-:Y:S01]  /*1c90*/  FFMA R27, R22, 1.4426950216293334961, -R27 ;  /* 0x3fb8aa3b161b7823 */ /* 0x000fe2000000081b */
[----:B------:R-:W-:Y:S01]  /*1ca0*/  SHF.L.U32 R15, R15, 0x17, RZ ;  /* 0x000000170f0f7819 */ /* 0x000fe200000006ff */
[----:B-1----:R-:W-:-:S05]  /*1cb0*/  FFMA R18, R18, R20, R17 ;  /* 0x0000001412127223 */ /* 0x002fca0000000011 */
[----:B------:R-:W1:Y:S01]  /*1cc0*/  MUFU.EX2 R9, R26 ;  /* 0x0000001a00097308 */ /* 0x000e620000000800 */
[----:B------:R-:W-:Y:S01]  /*1cd0*/  FFMA R27, R22, 1.925963033500011079e-08, R27 ;  /* 0x32a57060161b7823 */ /* 0x000fe2000000001b */
[----:B------:R-:W-:Y:S01]  /*1ce0*/  SHF.L.U32 R11, R16, 0x17, RZ ;  /* 0x00000017100b7819 */ /* 0x000fe200000006ff */
[----:B--2---:R-:W-:-:S05]  /*1cf0*/  FFMA R18, R15, R21, R18 ;  /* 0x000000150f127223 */ /* 0x004fca0000000012 */
[----:B------:R-:W2:Y:S01]  /*1d00*/  MUFU.EX2 R10, R10 ;  /* 0x0000000a000a7308 */ /* 0x000ea20000000800 */
[----:B------:R-:W-:Y:S01]  /*1d10*/  SHF.L.U32 R19, R19, 0x17, RZ ;  /* 0x0000001713137819 */ /* 0x000fe200000006ff */
[----:B0-----:R-:W-:-:S06]  /*1d20*/  FFMA R18, R11, R23, R18 ;  /* 0x000000170b127223 */ /* 0x001fcc0000000012 */
[----:B------:R-:W0:Y:S01]  /*1d30*/  MUFU.EX2 R27, R27 ;  /* 0x0000001b001b7308 */ /* 0x000e220000000800 */
[----:B------:R-:W-:Y:S01]  /*1d40*/  SHF.L.U32 R6, R6, 0x17, RZ ;  /* 0x0000001706067819 */ /* 0x000fe200000006ff */
[----:B-1----:R-:W-:-:S04]  /*1d50*/  FFMA R9, R19, R9, R18 ;  /* 0x0000000913097223 */ /* 0x002fc80000000012 */
[----:B--2---:R-:W-:Y:S01]  /*1d60*/  FFMA R6, R6, R10, R9 ;  /* 0x0000000a06067223 */ /* 0x004fe20000000009 */
[----:B------:R-:W-:-:S05]  /*1d70*/  SHF.L.U32 R9, R8, 0x17, RZ ;  /* 0x0000001708097819 */ /* 0x000fca00000006ff */
[----:B0-----:R-:W-:Y:S01]  /*1d80*/  FFMA R14, R9, R27, R6 ;  /* 0x0000001b090e7223 */ /* 0x001fe20000000006 */
[----:B------:R-:W-:Y:S06]  /*1d90*/  BRA.U UP0, `(.L_x_104) ;  /* 0xfffffff900a47547 */ /* 0x000fec000b83ffff */
.L_x_103:
[----:B------:R-:W-:Y:S05]  /*1da0*/  BRA.U !UP1, `(.L_x_102) ;  /* 0x00000005096c7547 */ /* 0x000fea000b800000 */
[----:B------:R-:W-:Y:S02]  /*1db0*/  UISETP.GE.U32.AND UP0, UPT, UR7, 0x4, UPT ;  /* 0x000000040700788c */ /* 0x000fe4000bf06070 */
[----:B------:R-:W-:-:S04]  /*1dc0*/  ULOP3.LUT UR5, UR6, 0x3, URZ, 0xc0, !UPT ;  /* 0x0000000306057892 */ /* 0x000fc8000f8ec0ff */
[----:B------:R-:W-:-:S03]  /*1dd0*/  UISETP.NE.AND UP1, UPT, UR5, URZ, UPT ;  /* 0x000000ff0500728c */ /* 0x000fc6000bf25270 */
[----:B------:R-:W-:Y:S08]  /*1de0*/  BRA.U !UP0, `(.L_x_105) ;  /* 0x0000000108b07547 */ /* 0x000ff0000b800000 */
[----:B------:R-:W-:-:S05]  /*1df0*/  IMAD.WIDE.U32 R10, R7, 0x4, R12 ;  /* 0x00000004070a7825 */ /* 0x000fca00078e000c */
[----:B------:R-:W2:Y:S04]  /*1e00*/  LDG.E R4, desc[UR12][R10.64] ;  /* 0x0000000c0a047981 */ /* 0x000ea8000c1e1900 */
[----:B------:R-:W3:Y:S04]  /*1e10*/  LDG.E R8, desc[UR12][R10.64+0x4] ;  /* 0x0000040c0a087981 */ /* 0x000ee8000c1e1900 */
[----:B------:R-:W4:Y:S04]  /*1e20*/  LDG.E R18, desc[UR12][R10.64+0x8] ;  /* 0x0000080c0a127981 */ /* 0x000f28000c1e1900 */
[----:B------:R-:W5:Y:S01]  /*1e30*/  LDG.E R20, desc[UR12][R10.64+0xc] ;  /* 0x00000c0c0a147981 */ /* 0x000f62000c1e1900 */
[----:B------:R-:W-:Y:S01]  /*1e40*/  HFMA2 R19, -RZ, RZ, 0.96630859375, -0.0022525787353515625 ;  /* 0x3bbb989dff137431 */ /* 0x000fe200000001ff */
[----:B------:R-:W-:-:S02]  /*1e50*/  MOV R6, 0x437c0000 ;  /* 0x437c000000067802 */ /* 0x000fc40000000f00 */
[----:B------:R-:W-:Y:S01]  /*1e60*/  IADD3 R7, PT, PT, R7, 0x4, RZ ;  /* 0x0000000407077810 */ /* 0x000fe20007ffe0ff */
[----:B--2---:R-:W-:-:S04]  /*1e70*/  FADD R9, R4, -R3 ;  /* 0x8000000304097221 */ /* 0x004fc80000000000 */
[----:B------:R-:W-:Y:S01]  /*1e80*/  FFMA.SAT R5, R9, R19, 0.5 ;  /* 0x3f00000009057423 */ /* 0x000fe20000002013 */
[----:B---3--:R-:W-:-:S03]  /*1e90*/  FADD R15, R8, -R3 ;  /* 0x80000003080f7221 */ /* 0x008fc60000000000 */
[-C--:B------:R-:W-:Y:S01]  /*1ea0*/  FFMA.RM R4, R5, R6.reuse, 12582913 ;  /* 0x4b40000105047423 */ /* 0x080fe20000004006 */
[-C--:B------:R-:W-:Y:S01]  /*1eb0*/  FFMA.SAT R5, R15, R19.reuse, 0.5 ;  /* 0x3f0000000f057423 */ /* 0x080fe20000002013 */
[--C-:B----4-:R-:W-:Y:S02]  /*1ec0*/  FADD R8, R18, -R3.reuse ;  /* 0x8000000312087221 */ /* 0x110fe40000000000 */
[----:B------:R-:W-:Y:S01]  /*1ed0*/  FADD R16, R4, -12583039 ;  /* 0xcb40007f04107421 */ /* 0x000fe20000000000 */
[-C--:B------:R-:W-:Y:S01]  /*1ee0*/  FFMA.RM R5, R5, R6.reuse, 12582913 ;  /* 0x4b40000105057423 */ /* 0x080fe20000004006 */
[-C--:B------:R-:W-:Y:S01]  /*1ef0*/  FFMA.SAT R17, R8, R19.reuse, 0.5 ;  /* 0x3f00000008117423 */ /* 0x080fe20000002013 */
[----:B-----5:R-:W-:Y:S01]  /*1f00*/  FADD R10, R20, -R3 ;  /* 0x80000003140a7221 */ /* 0x020fe20000000000 */
[----:B------:R-:W-:Y:S01]  /*1f10*/  FFMA R16, R9, 1.4426950216293334961, -R16 ;  /* 0x3fb8aa3b09107823 */ /* 0x000fe20000000810 */
[----:B------:R-:W-:Y:S02]  /*1f20*/  FADD R18, R5, -12583039 ;  /* 0xcb40007f05127421 */ /* 0x000fe40000000000 */
[----:B------:R-:W-:Y:S01]  /*1f30*/  FFMA.SAT R19, R10, R19, 0.5 ;  /* 0x3f0000000a137423 */ /* 0x000fe20000002013 */
[----:B------:R-:W-:Y:S01]  /*1f40*/  FFMA R11, R9, 1.925963033500011079e-08, R16 ;  /* 0x32a57060090b7823 */ /* 0x000fe20000000010 */
[-C--:B------:R-:W-:Y:S01]  /*1f50*/  FFMA.RM R9, R17, R6.reuse, 12582913 ;  /* 0x4b40000111097423 */ /* 0x080fe20000004006 */
[----:B------:R-:W-:Y:S01]  /*1f60*/  FFMA R18, R15, 1.4426950216293334961, -R18 ;  /* 0x3fb8aa3b0f127823 */ /* 0x000fe20000000812 */
[----:B------:R-:W-:-:S02]  /*1f70*/  FFMA.RM R19, R19, R6, 12582913 ;  /* 0x4b40000113137423 */ /* 0x000fc40000004006 */
[----:B------:R-:W-:Y:S01]  /*1f80*/  FADD R17, R9, -12583039 ;  /* 0xcb40007f09117421 */ /* 0x000fe20000000000 */
[----:B------:R-:W-:Y:S01]  /*1f90*/  FFMA R18, R15, 1.925963033500011079e-08, R18 ;  /* 0x32a570600f127823 */ /* 0x000fe20000000012 */
[----:B------:R-:W-:Y:S01]  /*1fa0*/  FADD R15, R19, -12583039 ;  /* 0xcb40007f130f7421 */ /* 0x000fe20000000000 */
[----:B------:R-:W0:Y:S01]  /*1fb0*/  MUFU.EX2 R11, R11 ;  /* 0x0000000b000b7308 */ /* 0x000e220000000800 */
[----:B------:R-:W-:Y:S01]  /*1fc0*/  FFMA R17, R8, 1.4426950216293334961, -R17 ;  /* 0x3fb8aa3b08117823 */ /* 0x000fe20000000811 */
[----:B------:R-:W-:Y:S02]  /*1fd0*/  IMAD.SHL.U32 R9, R9, 0x800000, RZ ;  /* 0x0080000009097824 */ /* 0x000fe400078e00ff */
[----:B------:R-:W-:Y:S01]  /*1fe0*/  FFMA R15, R10, 1.4426950216293334961, -R15 ;  /* 0x3fb8aa3b0a0f7823 */ /* 0x000fe2000000080f */
[----:B------:R-:W-:Y:S01]  /*1ff0*/  SHF.L.U32 R19, R19, 0x17, RZ ;  /* 0x0000001713137819 */ /* 0x000fe200000006ff */
[----:B------:R-:W-:Y:S02]  /*2000*/  FFMA R17, R8, 1.925963033500011079e-08, R17 ;  /* 0x32a5706008117823 */ /* 0x000fe40000000011 */
[----:B------:R-:W-:Y:S01]  /*2010*/  FFMA R10, R10, 1.925963033500011079e-08, R15 ;  /* 0x32a570600a0a7823 */ /* 0x000fe2000000000f */
[----:B------:R-:W1:Y:S01]  /*2020*/  MUFU.EX2 R18, R18 ;  /* 0x0000001200127308 */ /* 0x000e620000000800 */
[----:B------:R-:W-:-:S02]  /*2030*/  SHF.L.U32 R15, R4, 0x17, RZ ;  /* 0x00000017040f7819 */ /* 0x000fc400000006ff */
[----:B------:R-:W-:-:S05]  /*2040*/  SHF.L.U32 R4, R5, 0x17, RZ ;  /* 0x0000001705047819 */ /* 0x000fca00000006ff */
[----:B------:R-:W2:Y:S01]  /*2050*/  MUFU.EX2 R17, R17 ;  /* 0x0000001100117308 */ /* 0x000ea20000000800 */
[----:B0-----:R-:W-:-:S07]  /*2060*/  FFMA R11, R15, R11, R14 ;  /* 0x0000000b0f0b7223 */ /* 0x001fce000000000e */
[----:B------:R-:W0:Y:S01]  /*2070*/  MUFU.EX2 R10, R10 ;  /* 0x0000000a000a7308 */ /* 0x000e220000000800 */
[----:B-1----:R-:W-:-:S04]  /*2080*/  FFMA R4, R4, R18, R11 ;  /* 0x0000001204047223 */ /* 0x002fc8000000000b */
[----:B--2---:R-:W-:-:S04]  /*2090*/  FFMA R4, R9, R17, R4 ;  /* 0x0000001109047223 */ /* 0x004fc80000000004 */
[----:B0-----:R-:W-:-:S07]  /*20a0*/  FFMA R14, R19, R10, R4 ;  /* 0x0000000a130e7223 */ /* 0x001fce0000000004 */
.L_x_105:
[----:B------:R-:W-:Y:S05]  /*20b0*/  BRA.U !UP1, `(.L_x_102) ;  /* 0x0000000109a87547 */ /* 0x000fea000b800000 */
[----:B------:R-:W-:Y:S02]  /*20c0*/  UISETP.NE.AND UP0, UPT, UR5, 0x1, UPT ;  /* 0x000000010500788c */ /* 0x000fe4000bf05270 */
[----:B------:R-:W-:-:S04]  /*20d0*/  ULOP3.LUT UR4, UR6, 0x1, URZ, 0xc0, !UPT ;  /* 0x0000000106047892 */ /* 0x000fc8000f8ec0ff */
[----:B------:R-:W-:-:S03]  /*20e0*/  UISETP.NE.U32.AND UP1, UPT, UR4, 0x1, UPT ;  /* 0x000000010400788c */ /* 0x000fc6000bf25070 */
[----:B------:R-:W-:Y:S08]  /*20f0*/  BRA.U !UP0, `(.L_x_106) ;  /* 0x0000000108607547 */ /* 0x000ff0000b800000 */
[----:B------:R-:W-:-:S05]  /*2100*/  IMAD.WIDE.U32 R4, R7, 0x4, R12 ;  /* 0x0000000407047825 */ /* 0x000fca00078e000c */
[----:B------:R-:W2:Y:S04]  /*2110*/  LDG.E R6, desc[UR12][R4.64] ;  /* 0x0000000c04067981 */ /* 0x000ea8000c1e1900 */
[----:B------:R-:W3:Y:S01]  /*2120*/  LDG.E R10, desc[UR12][R4.64+0x4] ;  /* 0x0000040c040a7981 */ /* 0x000ee2000c1e1900 */
[----:B------:R-:W-:Y:S01]  /*2130*/  HFMA2 R9, -RZ, RZ, 0.96630859375, -0.0022525787353515625 ;  /* 0x3bbb989dff097431 */ /* 0x000fe200000001ff */
[----:B------:R-:W-:Y:S02]  /*2140*/  MOV R11, 0x437c0000 ;  /* 0x437c0000000b7802 */ /* 0x000fe40000000f00 */
[----:B------:R-:W-:Y:S01]  /*2150*/  IADD3 R7, PT, PT, R7, 0x2, RZ ;  /* 0x0000000207077810 */ /* 0x000fe20007ffe0ff */
[----:B--2---:R-:W-:-:S04]  /*2160*/  FADD R6, R6, -R3 ;  /* 0x8000000306067221 */ /* 0x004fc80000000000 */
[----:B------:R-:W-:Y:S01]  /*2170*/  FFMA.SAT R8, R6, R9, 0.5 ;  /* 0x3f00000006087423 */ /* 0x000fe20000002009 */
[----:B---3--:R-:W-:-:S03]  /*2180*/  FADD R10, R10, -R3 ;  /* 0x800000030a0a7221 */ /* 0x008fc60000000000 */
[----:B------:R-:W-:Y:S01]  /*2190*/  FFMA.RM R8, R8, R11, 12582913 ;  /* 0x4b40000108087423 */ /* 0x000fe2000000400b */
[----:B------:R-:W-:-:S03]  /*21a0*/  FFMA.SAT R16, R10, R9, 0.5 ;  /* 0x3f0000000a107423 */ /* 0x000fc60000002009 */
[----:B------:R-:W-:Y:S01]  /*21b0*/  FADD R9, R8, -12583039 ;  /* 0xcb40007f08097421 */ /* 0x000fe20000000000 */
[----:B------:R-:W-:-:S03]  /*21c0*/  FFMA.RM R16, R16, R11, 12582913 ;  /* 0x4b40000110107423 */ /* 0x000fc6000000400b */
[----:B------:R-:W-:Y:S01]  /*21d0*/  FFMA R9, R6, 1.4426950216293334961, -R9 ;  /* 0x3fb8aa3b06097823 */ /* 0x000fe20000000809 */
[C---:B------:R-:W-:Y:S01]  /*21e0*/  FADD R5, R16.reuse, -12583039 ;  /* 0xcb40007f10057421 */ /* 0x040fe20000000000 */
[----:B------:R-:W-:Y:S02]  /*21f0*/  SHF.L.U32 R16, R16, 0x17, RZ ;  /* 0x0000001710107819 */ /* 0x000fe400000006ff */
[----:B------:R-:W-:Y:S01]  /*2200*/  FFMA R9, R6, 1.925963033500011079e-08, R9 ;  /* 0x32a5706006097823 */ /* 0x000fe20000000009 */
[----:B------:R-:W-:-:S04]  /*2210*/  FFMA R5, R10, 1.4426950216293334961, -R5 ;  /* 0x3fb8aa3b0a057823 */ /* 0x000fc80000000805 */
[----:B------:R-:W-:Y:S01]  /*2220*/  FFMA R10, R10, 1.925963033500011079e-08, R5 ;  /* 0x32a570600a0a7823 */ /* 0x000fe20000000005 */
[----:B------:R-:W0:Y:S01]  /*2230*/  MUFU.EX2 R9, R9 ;  /* 0x0000000900097308 */ /* 0x000e220000000800 */
[----:B------:R-:W-:-:S07]  /*2240*/  SHF.L.U32 R5, R8, 0x17, RZ ;  /* 0x0000001708057819 */ /* 0x000fce00000006ff */
[----:B------:R-:W1:Y:S01]  /*2250*/  MUFU.EX2 R10, R10 ;  /* 0x0000000a000a7308 */ /* 0x000e620000000800 */
[----:B0-----:R-:W-:-:S04]  /*2260*/  FFMA R5, R5, R9, R14 ;  /* 0x0000000905057223 */ /* 0x001fc8000000000e */
[----:B-1----:R-:W-:-:S07]  /*2270*/  FFMA R14, R16, R10, R5 ;  /* 0x0000000a100e7223 */ /* 0x002fce0000000005 */
.L_x_106:
[----:B------:R-:W-:Y:S05]  /*2280*/  BRA.U UP1, `(.L_x_102) ;  /* 0x0000000101347547 */ /* 0x000fea000b800000 */
[----:B------:R-:W-:-:S06]  /*2290*/  IMAD.WIDE.U32 R4, R7, 0x4, R12 ;  /* 0x0000000407047825 */ /* 0x000fcc00078e000c */
[----:B------:R-:W2:Y:S01]  /*22a0*/  LDG.E R4, desc[UR12][R4.64] ;  /* 0x0000000c04047981 */ /* 0x000ea2000c1e1900 */
[----:B------:R-:W-:Y:S01]  /*22b0*/  HFMA2 R7, -RZ, RZ, 0.96630859375, -0.0022525787353515625 ;  /* 0x3bbb989dff077431 */ /* 0x000fe200000001ff */
[----:B------:R-:W-:Y:S01]  /*22c0*/  MOV R8, 0x437c0000 ;  /* 0x437c000000087802 */ /* 0x000fe20000000f00 */
[----:B--2---:R-:W-:-:S04]  /*22d0*/  FADD R6, R4, -R3 ;  /* 0x8000000304067221 */ /* 0x004fc80000000000 */
[----:B------:R-:W-:-:S04]  /*22e0*/  FFMA.SAT R7, R6, R7, 0.5 ;  /* 0x3f00000006077423 */ /* 0x000fc80000002007 */
[----:B------:R-:W-:-:S04]  /*22f0*/  FFMA.RM R7, R7, R8, 12582913 ;  /* 0x4b40000107077423 */ /* 0x000fc80000004008 */
[C---:B------:R-:W-:Y:S01]  /*2300*/  FADD R9, R7.reuse, -12583039 ;  /* 0xcb40007f07097421 */ /* 0x040fe20000000000 */
[----:B------:R-:W-:-:S03]  /*2310*/  SHF.L.U32 R7, R7, 0x17, RZ ;  /* 0x0000001707077819 */ /* 0x000fc600000006ff */
[----:B------:R-:W-:-:S04]  /*2320*/  FFMA R9, R6, 1.4426950216293334961, -R9 ;  /* 0x3fb8aa3b06097823 */ /* 0x000fc80000000809 */
[----:B------:R-:W-:-:S06]  /*2330*/  FFMA R9, R6, 1.925963033500011079e-08, R9 ;  /* 0x32a5706006097823 */ /* 0x000fcc0000000009 */
[----:B------:R-:W0:Y:S02]  /*2340*/  MUFU.EX2 R9, R9 ;  /* 0x0000000900097308 */ /* 0x000e240000000800 */
[----:B0-----:R-:W-:-:S07]  /*2350*/  FFMA R14, R7, R9, R14 ;  /* 0x00000009070e7223 */ /* 0x001fce000000000e */
.L_x_102:
[----:B------:R-:W-:-:S06]  /*2360*/  IMAD.WIDE R12, R2, 0x4, R12 ;  /* 0x00000004020c7825 */ /* 0x000fcc00078e020c */
[----:B------:R-:W2:Y:S01]  /*2370*/  LDG.E R12, desc[UR12][R12.64] ;  /* 0x0000000c0c0c7981 */ /* 0x000ea2000c1e1900 */
[----:B0-----:R-:W-:Y:S01]  /*2380*/  MOV R4, 0x3bbb989d ;  /* 0x3bbb989d00047802 */ /* 0x001fe20000000f00 */
[----:B------:R-:W-:Y:S01]  /*2390*/  IMAD.MOV.U32 R5, RZ, RZ, 0x437c0000 ;  /* 0x437c0000ff057424 */ /* 0x000fe200078e00ff */
[----:B------:R-:W-:Y:S01]  /*23a0*/  BSSY.RECONVERGENT B0, `(.L_x_107) ;  /* 0x0000016000007945 */ /* 0x000fe20003800200 */
[----:B--2---:R-:W-:-:S04]  /*23b0*/  FADD R3, R12, -R3 ;  /* 0x800000030c037221 */ /* 0x004fc80000000000 */
[----:B------:R-:W-:-:S04]  /*23c0*/  FFMA.SAT R4, R3, R4, 0.5 ;  /* 0x3f00000003047423 */ /* 0x000fc80000002004 */
[----:B------:R-:W-:Y:S02]  /*23d0*/  FFMA.RM R4, R4, R5, 12582913 ;  /* 0x4b40000104047423 */ /* 0x000fe40000004005 */
[----:B------:R-:W0:Y:S02]  /*23e0*/  MUFU.RCP R5, R14 ;  /* 0x0000000e00057308 */ /* 0x000e240000001000 */
[----:B------:R-:W-:-:S04]  /*23f0*/  FADD R6, R4, -12583039 ;  /* 0xcb40007f04067421 */ /* 0x000fc80000000000 */
[----:B------:R-:W-:-:S04]  /*2400*/  FFMA R6, R3, 1.4426950216293334961, -R6 ;  /* 0x3fb8aa3b03067823 */ /* 0x000fc80000000806 */
[----:B------:R-:W-:Y:S01]  /*2410*/  FFMA R6, R3, 1.925963033500011079e-08, R6 ;  /* 0x32a5706003067823 */ /* 0x000fe20000000006 */
[----:B------:R-:W-:-:S05]  /*2420*/  SHF.L.U32 R3, R4, 0x17, RZ ;  /* 0x0000001704037819 */ /* 0x000fca00000006ff */
[----:B------:R-:W1:Y:S01]  /*2430*/  MUFU.EX2 R6, R6 ;  /* 0x0000000600067308 */ /* 0x000e620000000800 */
[----:B0-----:R-:W-:-:S04]  /*2440*/  FFMA R4, R5, -R14, 1 ;  /* 0x3f80000005047423 */ /* 0x001fc8000000080e */
[----:B------:R-:W-:Y:S01]  /*2450*/  FFMA R4, R5, R4, R5 ;  /* 0x0000000405047223 */ /* 0x000fe20000000005 */
[----:B-1----:R-:W-:-:S04]  /*2460*/  FMUL R3, R3, R6 ;  /* 0x0000000603037220 */ /* 0x002fc80000400000 */
[----:B------:R-:W0:Y:S01]  /*2470*/  FCHK P0, R3, R14 ;  /* 0x0000000e03007302 */ /* 0x000e220000000000 */
[----:B------:R-:W-:-:S04]  /*2480*/  FFMA R5, R3, R4, RZ ;  /* 0x0000000403057223 */ /* 0x000fc800000000ff */
[----:B------:R-:W-:-:S04]  /*2490*/  FFMA R7, R5, -R14, R3 ;  /* 0x8000000e05077223 */ /* 0x000fc80000000003 */
[----:B------:R-:W-:Y:S01]  /*24a0*/  FFMA R7, R4, R7, R5 ;  /* 0x0000000704077223 */ /* 0x000fe20000000005 */
[----:B0-----:R-:W-:Y:S06]  /*24b0*/  @!P0 BRA `(.L_x_108) ;  /* 0x0000000000108947 */ /* 0x001fec0003800000 */
[----:B------:R-:W-:Y:S02]  /*24c0*/  MOV R4, R14 ;  /* 0x0000000e00047202 */ /* 0x000fe40000000f00 */
[----:B------:R-:W-:-:S07]  /*24d0*/  MOV R6, 0x24f0 ;  /* 0x000024f000067802 */ /* 0x000fce0000000f00 */
[----:B------:R-:W-:Y:S05]  /*24e0*/  CALL.REL.NOINC `($__internal_3_$__cuda_sm3x_div_rn_noftz_f32_slowpath) ;  /* 0x0000000400747944 */ /* 0x000fea0003c00000 */
[----:B------:R-:W-:-:S07]  /*24f0*/  MOV R7, R3 ;  /* 0x0000000300077202 */ /* 0x000fce0000000f00 */
.L_x_108:
[----:B------:R-:W-:Y:S05]  /*2500*/  BSYNC.RECONVERGENT B0 ;  /* 0x0000000000007941 */ /* 0x000fea0003800200 */
.L_x_107:
[----:B------:R-:W0:Y:S02]  /*2510*/  LDC.64 R4, c[0x0][0x380] ;  /* 0x0000e000ff047b82 */ /* 0x000e240000000a00 */
[----:B0-----:R-:W-:-:S06]  /*2520*/  IMAD.WIDE.U32 R4, R0, 0x8, R4 ;  /* 0x0000000800047825 */ /* 0x001fcc00078e0004 */
[----:B------:R-:W2:Y:S02]  /*2530*/  LDG.E.64 R4, desc[UR12][R4.64] ;  /* 0x0000000c04047981 */ /* 0x000ea4000c1e1b00 */
[----:B--2---:R-:W-:-:S05]  /*2540*/  IMAD.WIDE R2, R2, 0x4, R4 ;  /* 0x0000000402027825 */ /* 0x004fca00078e0204 */
[----:B------:R-:W-:Y:S01]  /*2550*/  STG.E desc[UR12][R2.64], R7 ;  /* 0x0000000702007986 */ /* 0x000fe2000c10190c */
[----:B------:R-:W-:Y:S05]  /*2560*/  EXIT ;  /* 0x000000000000794d */ /* 0x000fea0003800000 */
.L_x_95:
[----:B------:R-:W0:Y:S01]  /*2570*/  LDG.E.64 R12, desc[UR12][R12.64] ;  /* 0x0000000c0c0c7981 */ /* 0x000e22000c1e1b00 */
[----:B------:R-:W-:Y:S02]  /*2580*/  HFMA2 R3, -RZ, RZ, 0.96630859375, -0.0022525787353515625 ;  /* 0x3bbb989dff037431 */ /* 0x000fe400000001ff */
[----:B0-----:R-:W-:-:S06]  /*2590*/  IMAD.WIDE R4, R2, 0x4, R12 ;  /* 0x0000000402047825 */ /* 0x001fcc00078e020c */
[----:B------:R-:W2:Y:S01]  /*25a0*/  LDG.E R4, desc[UR12][R4.64] ;  /* 0x0000000c04047981 */ /* 0x000ea2000c1e1900 */
[----:B------:R-:W-:Y:S01]  /*25b0*/  MOV R6, 0x437c0000 ;  /* 0x437c000000067802 */ /* 0x000fe20000000f00 */
[----:B------:R-:W-:Y:S01]  /*25c0*/  BSSY.RECONVERGENT B0, `(.L_x_109) ;  /* 0x0000015000007945 */ /* 0x000fe20003800200 */
[----:B--2---:R-:W-:-:S04]  /*25d0*/  FFMA.SAT R3, R4, -R3, 0.5 ;  /* 0x3f00000004037423 */ /* 0x004fc80000002803 */
[----:B------:R-:W-:-:S04]  /*25e0*/  FFMA.RM R3, R3, R6, 12582913 ;  /* 0x4b40000103037423 */ /* 0x000fc80000004006 */
[C---:B------:R-:W-:Y:S01]  /*25f0*/  FADD R7, R3.reuse, -12583039 ;  /* 0xcb40007f03077421 */ /* 0x040fe20000000000 */
[----:B------:R-:W-:-:S03]  /*2600*/  SHF.L.U32 R3, R3, 0x17, RZ ;  /* 0x0000001703037819 */ /* 0x000fc600000006ff */
[----:B------:R-:W-:-:S04]  /*2610*/  FFMA R7, R4, -1.4426950216293334961, -R7 ;  /* 0xbfb8aa3b04077823 */ /* 0x000fc80000000807 */
[----:B------:R-:W-:-:S04]  /*2620*/  FFMA R7, R4, -1.925963033500011079e-08, R7 ;  /* 0xb2a5706004077823 */ /* 0x000fc80000000007 */
[----:B------:R-:W0:Y:S02]  /*2630*/  MUFU.EX2 R6, R7 ;  /* 0x0000000700067308 */ /* 0x000e240000000800 */
[----:B0-----:R-:W-:-:S05]  /*2640*/  FFMA R3, R3, R6, 1 ;  /* 0x3f80000003037423 */ /* 0x001fca0000000006 */
[----:B------:R-:W-:-:S04]  /*2650*/  IADD3 R4, PT, PT, R3, 0x1800000, RZ ;  /* 0x0180000003047810 */ /* 0x000fc80007ffe0ff */
[----:B------:R-:W-:-:S04]  /*2660*/  LOP3.LUT R4, R4, 0x7f800000, RZ, 0xc0, !PT ;  /* 0x7f80000004047812 */ /* 0x000fc800078ec0ff */
[----:B------:R-:W-:-:S13]  /*2670*/  ISETP.GT.U32.AND P0, PT, R4, 0x1ffffff, PT ;  /* 0x01ffffff0400780c */ /* 0x000fda0003f04070 */
[----:B------:R-:W-:Y:S05]  /*2680*/  @P0 BRA `(.L_x_110) ;  /* 0x0000000000100947 */ /* 0x000fea0003800000 */
[----:B------:R-:W-:-:S07]  /*2690*/  MOV R6, 0x26b0 ;  /* 0x000026b000067802 */ /* 0x000fce0000000f00 */
[----:B-----5:R-:W-:Y:S05]  /*26a0*/  CALL.REL.NOINC `($__internal_2_$__cuda_sm20_rcp_rn_f32_slowpath) ;  /* 0x0000000000347944 */ /* 0x020fea0003c00000 */
[----:B------:R-:W-:Y:S01]  /*26b0*/  MOV R9, R5 ;  /* 0x0000000500097202 */ /* 0x000fe20000000f00 */
[----:B------:R-:W-:Y:S06]  /*26c0*/  BRA `(.L_x_111) ;  /* 0x0000000000107947 */ /* 0x000fec0003800000 */
.L_x_110:
[----:B------:R-:W0:Y:S02]  /*26d0*/  MUFU.RCP R4, R3 ;  /* 0x0000000300047308 */ /* 0x000e240000001000 */
[----:B0-----:R-:W-:-:S04]  /*26e0*/  FFMA R5, R3, R4, -1 ;  /* 0xbf80000003057423 */ /* 0x001fc80000000004 */
[----:B------:R-:W-:-:S04]  /*26f0*/  FADD.FTZ R5, -R5, -RZ ;  /* 0x800000ff05057221 */ /* 0x000fc80000010100 */
[----:B------:R-:W-:-:S07]  /*2700*/  FFMA R9, R4, R5, R4 ;  /* 0x0000000504097223 */ /* 0x000fce0000000004 */
.L_x_111:
[----:B------:R-:W-:Y:S05]  /*2710*/  BSYNC.RECONVERGENT B0 ;  /* 0x0000000000007941 */ /* 0x000fea0003800200 */
.L_x_109:
[----:B------:R-:W0:Y:S02]  /*2720*/  LDC.64 R4, c[0x0][0x380] ;  /* 0x0000e000ff047b82 */ /* 0x000e240000000a00 */
[----:B0-----:R-:W-:-:S05]  /*2730*/  IMAD.WIDE.U32 R6, R0, 0x8, R4 ;  /* 0x0000000800067825 */ /* 0x001fca00078e0004 */
[----:B------:R-:W2:Y:S02]  /*2740*/  LDG.E.64 R4, desc[UR12][R6.64] ;  /* 0x0000000c06047981 */ /* 0x000ea4000c1e1b00 */
[----:B--2---:R-:W-:-:S05]  /*2750*/  IMAD.WIDE R4, R2, 0x4, R4 ;  /* 0x0000000402047825 */ /* 0x004fca00078e0204 */
[----:B------:R-:W-:Y:S01]  /*2760*/  STG.E desc[UR12][R4.64], R9 ;  /* 0x0000000904007986 */ /* 0x000fe2000c10190c */
[----:B------:R-:W-:Y:S05]  /*2770*/  EXIT ;  /* 0x000000000000794d */ /* 0x000fea0003800000 */
        .weak           $__internal_2_$__cuda_sm20_rcp_rn_f32_slowpath
        .type           $__internal_2_$__cuda_sm20_rcp_rn_f32_slowpath,@function
        .size           $__internal_2_$__cuda_sm20_rcp_rn_f32_slowpath,($__internal_3_$__cuda_sm3x_div_rn_noftz_f32_slowpath - $__internal_2_$__cuda_sm20_rcp_rn_f32_slowpath)
$__internal_2_$__cuda_sm20_rcp_rn_f32_slowpath:
[----:B------:R-:W-:Y:S01]  /*2780*/  SHF.L.U32 R4, R3, 0x1, RZ ;  /* 0x0000000103047819 */ /* 0x000fe200000006ff */
[----:B------:R-:W-:Y:S03]  /*2790*/  BSSY.RECONVERGENT B1, `(.L_x_112) ;  /* 0x0000030000017945 */ /* 0x000fe60003800200 */
[----:B------:R-:W-:-:S04]  /*27a0*/  SHF.R.U32.HI R4, RZ, 0x18, R4 ;  /* 0x00000018ff047819 */ /* 0x000fc80000011604 */
[----:B------:R-:W-:-:S13]  /*27b0*/  ISETP.NE.U32.AND P0, PT, R4, RZ, PT ;  /* 0x000000ff0400720c */ /* 0x000fda0003f05070 */
[----:B------:R-:W-:Y:S05]  /*27c0*/  @P0 BRA `(.L_x_113) ;  /* 0x0000000000280947 */ /* 0x000fea0003800000 */
[----:B------:R-:W-:-:S04]  /*27d0*/  SHF.L.U32 R4, R3, 0x1, RZ ;  /* 0x0000000103047819 */ /* 0x000fc800000006ff */
[----:B------:R-:W-:-:S13]  /*27e0*/  ISETP.NE.AND P0, PT, R4, RZ, PT ;  /* 0x000000ff0400720c */ /* 0x000fda0003f05270 */
[----:B------:R-:W-:Y:S01]  /*27f0*/  @P0 FFMA R7, R3, 1.84467440737095516160e+19, RZ ;  /* 0x5f80000003070823 */ /* 0x000fe200000000ff */
[----:B------:R-:W-:Y:S08]  /*2800*/  @!P0 MUFU.RCP R5, R3 ;  /* 0x0000000300058308 */ /* 0x000ff00000001000 */
[----:B------:R-:W0:Y:S02]  /*2810*/  @P0 MUFU.RCP R4, R7 ;  /* 0x0000000700040308 */ /* 0x000e240000001000 */
[----:B0-----:R-:W-:-:S04]  /*2820*/  @P0 FFMA R8, R7, R4, -1 ;  /* 0xbf80000007080423 */ /* 0x001fc80000000004 */
[----:B------:R-:W-:-:S04]  /*2830*/  @P0 FADD.FTZ R9, -R8, -RZ ;  /* 0x800000ff08090221 */ /* 0x000fc80000010100 */
[----:B------:R-:W-:-:S04]  /*2840*/  @P0 FFMA R4, R4, R9, R4 ;  /* 0x0000000904040223 */ /* 0x000fc80000000004 */
[----:B------:R-:W-:Y:S01]  /*2850*/  @P0 FFMA R5, R4, 1.84467440737095516160e+19, RZ ;  /* 0x5f80000004050823 */ /* 0x000fe200000000ff */
[----:B------:R-:W-:Y:S06]  /*2860*/  BRA `(.L_x_114) ;  /* 0x0000000000887947 */ /* 0x000fec0003800000 */
.L_x_113:
[----:B------:R-:W-:-:S04]  /*2870*/  IADD3 R5, PT, PT, R4, -0xfd, RZ ;  /* 0xffffff0304057810 */ /* 0x000fc80007ffe0ff */
[----:B------:R-:W-:-:S13]  /*2880*/  ISETP.GT.U32.AND P0, PT, R5, 0x1, PT ;  /* 0x000000010500780c */ /* 0x000fda0003f04070 */
[----:B------:R-:W-:Y:S05]  /*2890*/  @P0 BRA `(.L_x_115) ;  /* 0x0000000000780947 */ /* 0x000fea0003800000 */
[----:B------:R-:W-:Y:S01]  /*28a0*/  LOP3.LUT R7, R3, 0x7fffff, RZ, 0xc0, !PT ;  /* 0x007fffff03077812 */ /* 0x000fe200078ec0ff */
[----:B------:R-:W-:-:S03]  /*28b0*/  IMAD.MOV.U32 R12, RZ, RZ, 0x3 ;  /* 0x00000003ff0c7424 */ /* 0x000fc600078e00ff */
[----:B------:R-:W-:Y:S02]  /*28c0*/  LOP3.LUT R7, R7, 0x3f800000, RZ, 0xfc, !PT ;  /* 0x3f80000007077812 */ /* 0x000fe400078efcff */
[----:B------:R-:W-:Y:S02]  /*28d0*/  SHF.L.U32 R11, R12, R5, RZ ;  /* 0x000000050c0b7219 */ /* 0x000fe400000006ff */
[----:B------:R-:W0:Y:S02]  /*28e0*/  MUFU.RCP R8, R7 ;  /* 0x0000000700087308 */ /* 0x000e240000001000 */
[----:B0-----:R-:W-:-:S04]  /*28f0*/  FFMA R9, R7, R8, -1 ;  /* 0xbf80000007097423 */ /* 0x001fc80000000008 */
[----:B------:R-:W-:-:S04]  /*2900*/  FADD.FTZ R9, -R9, -RZ ;  /* 0x800000ff09097221 */ /* 0x000fc80000010100 */
[CCC-:B------:R-:W-:Y:S01]  /*2910*/  FFMA.RM R10, R8.reuse, R9.reuse, R8.reuse ;  /* 0x00000009080a7223 */ /* 0x1c0fe20000004008 */
[----:B------:R-:W-:-:S04]  /*2920*/  FFMA.RP R9, R8, R9, R8 ;  /* 0x0000000908097223 */ /* 0x000fc80000008008 */
[C---:B------:R-:W-:Y:S02]  /*2930*/  LOP3.LUT R8, R10.reuse, 0x7fffff, RZ, 0xc0, !PT ;  /* 0x007fffff0a087812 */ /* 0x040fe400078ec0ff */
[----:B------:R-:W-:Y:S02]  /*2940*/  FSETP.NEU.FTZ.AND P0, PT, R10, R9, PT ;  /* 0x000000090a00720b */ /* 0x000fe40003f1d000 */
[----:B------:R-:W-:Y:S02]  /*2950*/  LOP3.LUT R8, R8, 0x800000, RZ, 0xfc, !PT ;  /* 0x0080000008087812 */ /* 0x000fe400078efcff */
[----:B------:R-:W-:Y:S02]  /*2960*/  SEL R9, RZ, 0xffffffff, !P0 ;  /* 0xffffffffff097807 */ /* 0x000fe40004000000 */
[----:B------:R-:W-:Y:S02]  /*2970*/  LOP3.LUT R10, R11, R8, RZ, 0xc0, !PT ;  /* 0x000000080b0a7212 */ /* 0x000fe400078ec0ff */
[----:B------:R-:W-:-:S02]  /*2980*/  IADD3 R9, PT, PT, -R9, RZ, RZ ;  /* 0x000000ff09097210 */ /* 0x000fc40007ffe1ff */
[-C--:B------:R-:W-:Y:S02]  /*2990*/  SHF.R.U32.HI R10, RZ, R5.reuse, R10 ;  /* 0x00000005ff0a7219 */ /* 0x080fe4000001160a */
[----:B------:R-:W-:Y:S02]  /*29a0*/  LOP3.LUT P1, RZ, R9, R5, R8, 0xf8, !PT ;  /* 0x0000000509ff7212 */ /* 0x000fe4000782f808 */
[C---:B------:R-:W-:Y:S02]  /*29b0*/  LOP3.LUT P0, RZ, R10.reuse, 0x1, RZ, 0xc0, !PT ;  /* 0x000000010aff7812 */ /* 0x040fe4000780c0ff */
[----:B------:R-:W-:-:S04]  /*29c0*/  LOP3.LUT P2, RZ, R10, 0x2, RZ, 0xc0, !PT ;  /* 0x000000020aff7812 */ /* 0x000fc8000784c0ff */
[----:B------:R-:W-:Y:S02]  /*29d0*/  PLOP3.LUT P0, PT, P0, P1, P2, 0xe0, 0x0 ;  /* 0x000000000000781c */ /* 0x000fe40000703c20 */
[----:B------:R-:W-:Y:S02]  /*29e0*/  LOP3.LUT P1, RZ, R3, 0x7fffff, RZ, 0xc0, !PT ;  /* 0x007fffff03ff7812 */ /* 0x000fe4000782c0ff */
[----:B------:R-:W-:-:S04]  /*29f0*/  SEL R5, RZ, 0x1, !P0 ;  /* 0x00000001ff057807 */ /* 0x000fc80004000000 */
[----:B------:R-:W-:-:S04]  /*2a00*/  IADD3 R5, PT, PT, -R5, RZ, RZ ;  /* 0x000000ff05057210 */ /* 0x000fc80007ffe1ff */
[----:B------:R-:W-:Y:S02]  /*2a10*/  ISETP.GE.AND P0, PT, R5, RZ, PT ;  /* 0x000000ff0500720c */ /* 0x000fe40003f06270 */
[----:B------:R-:W-:-:S04]  /*2a20*/  IADD3 R5, PT, PT, R4, -0xfc, RZ ;  /* 0xffffff0404057810 */ /* 0x000fc80007ffe0ff */
[----:B------:R-:W-:-:S07]  /*2a30*/  SHF.R.U32.HI R8, RZ, R5, R8 ;  /* 0x00000005ff087219 */ /* 0x000fce0000011608 */
[----:B------:R-:W-:-:S04]  /*2a40*/  @!P0 IADD3 R8, PT, PT, R8, 0x1, RZ ;  /* 0x0000000108088810 */ /* 0x000fc80007ffe0ff */
[----:B------:R-:W-:-:S04]  /*2a50*/  @!P1 SHF.L.U32 R8, R8, 0x1, RZ ;  /* 0x0000000108089819 */ /* 0x000fc800000006ff */
[----:B------:R-:W-:Y:S01]  /*2a60*/  LOP3.LUT R5, R8, 0x80000000, R3, 0xf8, !PT ;  /* 0x8000000008057812 */ /* 0x000fe200078ef803 */
[----:B------:R-:W-:Y:S06]  /*2a70*/  BRA `(.L_x_114) ;  /* 0x0000000000047947 */ /* 0x000fec0003800000 */
.L_x_115:
[----:B------:R0:W1:Y:S02]  /*2a80*/  MUFU.RCP R5, R3 ;  /* 0x0000000300057308 */ /* 0x0000640000001000 */
.L_x_114:
[----:B------:R-:W-:Y:S05]  /*2a90*/  BSYNC.RECONVERGENT B1 ;  /* 0x0000000000017941 */ /* 0x000fea0003800200 */
.L_x_112:
[----:B------:R-:W-:-:S04]  /*2aa0*/  HFMA2 R7, -RZ, RZ, 0, 0 ;  /* 0x00000000ff077431 */ /* 0x000fc800000001ff */
[----:B01----:R-:W-:Y:S05]  /*2ab0*/  RET.REL.NODEC R6 `(calc_forward) ;  /* 0xffffffd406507950 */ /* 0x003fea0003c3ffff */
        .weak           $__internal_3_$__cuda_sm3x_div_rn_noftz_f32_slowpath
        .type           $__internal_3_$__cuda_sm3x_div_rn_noftz_f32_slowpath,@function
        .size           $__internal_3_$__cuda_sm3x_div_rn_noftz_f32_slowpath,(.L_x_133 - $__internal_3_$__cuda_sm3x_div_rn_noftz_f32_slowpath)
$__internal_3_$__cuda_sm3x_div_rn_noftz_f32_slowpath:
        /* <DEDUP_REMOVED lines=31> */
[----:B------:R-:W-:Y:S02]  /*2cb0*/  @!P0 IMAD.MOV.U32 R7, RZ, RZ, -0x40 ;  /* 0xffffffc0ff078424 */ /* 0x000fe400078e00ff */
[----:B------:R-:W-:Y:S01]  /*2cc0*/  @!P0 FFMA R5, R3, 1.84467440737095516160e+19, RZ ;  /* 0x5f80000003058823 */ /* 0x000fe200000000ff */
[----:B------:R-:W-:Y:S02]  /*2cd0*/  @!P1 FFMA R4, R4, 1.84467440737095516160e+19, RZ ;  /* 0x5f80000004049823 */ /* 0x000fe400000000ff */
[----:B------:R-:W-:-:S07]  /*2ce0*/  @!P1 IADD3 R7, PT, PT, R7, 0x40, RZ ;  /* 0x0000004007079810 */ /* 0x000fce0007ffe0ff */
.L_x_117:
[----:B------:R-:W-:Y:S01]  /*2cf0*/  LEA R3, R13, 0xc0800000, 0x17 ;  /* 0xc08000000d037811 */ /* 0x000fe200078eb8ff */
[----:B------:R-:W-:Y:S03]  /*2d00*/  BSSY.RECONVERGENT B2, `(.L_x_122) ;  /* 0x0000036000027945 */ /* 0x000fe60003800200 */
[----:B------:R-:W-:Y:S02]  /*2d10*/  IADD3 R8, PT, PT, -R3, R4, RZ ;  /* 0x0000000403087210 */ /* 0x000fe40007ffe1ff */
[----:B------:R-:W-:Y:S02]  /*2d20*/  IADD3 R4, PT, PT, R11, -0x7f, RZ ;  /* 0xffffff810b047810 */ /* 0x000fe40007ffe0ff */
[----:B------:R0:W1:Y:S01]  /*2d30*/  MUFU.RCP R9, R8 ;  /* 0x0000000800097308 */ /* 0x0000620000001000 */
[----:B------:R-:W-:Y:S02]  /*2d40*/  FADD.FTZ R10, -R8, -RZ ;  /* 0x800000ff080a7221 */ /* 0x000fe40000010100 */
[C---:B------:R-:W-:Y:S01]  /*2d50*/  IMAD R3, R4.reuse, -0x800000, R5 ;  /* 0xff80000004037824 */ /* 0x040fe200078e0205 */
[----:B0-----:R-:W-:-:S04]  /*2d60*/  IADD3 R8, PT, PT, R4, 0x7f, -R13 ;  /* 0x0000007f04087810 */ /* 0x001fc80007ffe80d */
[----:B------:R-:W-:Y:S01]  /*2d70*/  IADD3 R8, PT, PT, R8, R7, RZ ;  /* 0x0000000708087210 */ /* 0x000fe20007ffe0ff */
[----:B-1----:R-:W-:-:S04]  /*2d80*/  FFMA R12, R9, R10, 1 ;  /* 0x3f800000090c7423 */ /* 0x002fc8000000000a */
        /* <DEDUP_REMOVED lines=19> */
[-CC-:B------:R-:W-:Y:S01]  /*2ec0*/  FFMA.RZ R4, R14, R10.reuse, R5.reuse ;  /* 0x0000000a0e047223 */ /* 0x180fe2000000c005 */
[C---:B------:R-:W-:Y:S02]  /*2ed0*/  IADD3 R8, PT, PT, R9.reuse, 0x20, RZ ;  /* 0x0000002009087810 */ /* 0x040fe40007ffe0ff */
[C---:B------:R-:W-:Y:S02]  /*2ee0*/  ISETP.NE.AND P2, PT, R9.reuse, RZ, PT ;  /* 0x000000ff0900720c */ /* 0x040fe40003f45270 */
[----:B------:R-:W-:Y:S01]  /*2ef0*/  LOP3.LUT R7, R4, 0x7fffff, RZ, 0xc0, !PT ;  /* 0x007fffff04077812 */ /* 0x000fe200078ec0ff */
[CCC-:B------:R-:W-:Y:S01]  /*2f00*/  FFMA.RP R4, R14.reuse, R10.reuse, R5.reuse ;  /* 0x0000000a0e047223 */ /* 0x1c0fe20000008005 */
[----:B------:R-:W-:Y:S01]  /*2f10*/  FFMA.RM R5, R14, R10, R5 ;  /* 0x0000000a0e057223 */ /* 0x000fe20000004005 */
[----:B------:R-:W-:Y:S02]  /*2f20*/  ISETP.NE.AND P1, PT, R9, RZ, PT ;  /* 0x000000ff0900720c */ /* 0x000fe40003f25270 */
[----:B------:R-:W-:-:S02]  /*2f30*/  LOP3.LUT R7, R7, 0x800000, RZ, 0xfc, !PT ;  /* 0x0080000007077812 */ /* 0x000fc400078efcff */
        /* <DEDUP_REMOVED lines=14> */
.L_x_124:
[----:B------:R-:W-:-:S04]  /*3020*/  LOP3.LUT R3, R3, 0x80000000, RZ, 0xc0, !PT ;  /* 0x8000000003037812 */ /* 0x000fc800078ec0ff */
[----:B------:R-:W-:Y:S01]  /*3030*/  LOP3.LUT R3, R3, 0x7f800000, RZ, 0xfc, !PT ;  /* 0x7f80000003037812 */ /* 0x000fe200078efcff */
[----:B------:R-:W-:Y:S06]  /*3040*/  BRA `(.L_x_125) ;  /* 0x0000000000047947 */ /* 0x000fec0003800000 */
.L_x_123:
[----:B------:R-:W-:-:S07]  /*3050*/  LEA R3, R8, R3, 0x17 ;  /* 0x0000000308037211 */ /* 0x000fce00078eb8ff */
.L_x_125:
[----:B------:R-:W-:Y:S05]  /*3060*/  BSYNC.RECONVERGENT B2 ;  /* 0x0000000000027941 */ /* 0x000fea0003800200 */
.L_x_122:
[----:B------:R-:W-:Y:S05]  /*3070*/  BRA `(.L_x_126) ;  /* 0x0000000000207947 */ /* 0x000fea0003800000 */
.L_x_121:
[----:B------:R-:W-:-:S04]  /*3080*/  LOP3.LUT R3, R4, 0x80000000, R5, 0x48, !PT ;  /* 0x8000000004037812 */ /* 0x000fc800078e4805 */
[----:B------:R-:W-:Y:S01]  /*3090*/  LOP3.LUT R3, R3, 0x7f800000, RZ, 0xfc, !PT ;  /* 0x7f80000003037812 */ /* 0x000fe200078efcff */
[----:B------:R-:W-:Y:S06]  /*30a0*/  BRA `(.L_x_126) ;  /* 0x0000000000147947 */ /* 0x000fec0003800000 */
.L_x_120:
[----:B------:R-:W-:Y:S01]  /*30b0*/  LOP3.LUT R3, R4, 0x80000000, R5, 0x48, !PT ;  /* 0x8000000004037812 */ /* 0x000fe200078e4805 */
[----:B------:R-:W-:Y:S06]  /*30c0*/  BRA `(.L_x_126) ;  /* 0x00000000000c7947 */ /* 0x000fec0003800000 */
.L_x_119:
[----:B------:R-:W0:Y:S01]  /*30d0*/  MUFU.RSQ R3, -QNAN ;  /* 0xffc0000000037908 */ /* 0x000e220000001400 */
[----:B------:R-:W-:Y:S05]  /*30e0*/  BRA `(.L_x_126) ;  /* 0x0000000000047947 */ /* 0x000fea0003800000 */
.L_x_118:
[----:B------:R-:W-:-:S07]  /*30f0*/  FADD.FTZ R3, R3, R4 ;  /* 0x0000000403037221 */ /* 0x000fce0000010000 */
.L_x_126:
[----:B------:R-:W-:Y:S05]  /*3100*/  BSYNC.RECONVERGENT B1 ;  /* 0x0000000000017941 */ /* 0x000fea0003800200 */
.L_x_116:
[----:B------:R-:W-:-:S04]  /*3110*/  HFMA2 R7, -RZ, RZ, 0, 0 ;  /* 0x00000000ff077431 */ /* 0x000fc800000001ff */
[----:B0-----:R-:W-:Y:S05]  /*3120*/  RET.REL.NODEC R6 `(calc_forward) ;  /* 0xffffffcc06b47950 */ /* 0x001fea0003c3ffff */
.L_x_127:
        /* <DEDUP_REMOVED lines=13> */
.L_x_133:


//--------------------- .text.clear2D             --------------------------
	.section	.text.clear2D,"ax",@progbits
	.align	128
        .global         clear2D
        .type           clear2D,@function
        .size           clear2D,(.L_x_143 - clear2D)
        .other          clear2D,@"STO_CUDA_ENTRY STV_DEFAULT"
clear2D:
.text.clear2D:
        /* <DEDUP_REMOVED lines=14> */
[----:B------:R-:W1:Y:S01]  /*00e0*/  LDCU.64 UR4, c[0x0][0x358] ;  /* 0x00006b00ff0477ac */ /* 0x000e620008000a00 */
[----:B0-----:R-:W-:-:S06]  /*00f0*/  IMAD.WIDE R2, R5, 0x8, R2 ;  /* 0x0000000805027825 */ /* 0x001fcc00078e0202 */
[----:B-1----:R-:W2:Y:S02]  /*0100*/  LDG.E.64 R2, desc[UR4][R2.64] ;  /* 0x0000000402027981 */ /* 0x002ea4000c1e1b00 */
[----:B--2---:R-:W-:-:S05]  /*0110*/  IMAD.WIDE.U32 R4, R7, 0x4, R2 ;  /* 0x0000000407047825 */ /* 0x004fca00078e0002 */
[----:B------:R-:W-:Y:S01]  /*0120*/  STG.E desc[UR4][R4.64], RZ ;  /* 0x000000ff04007986 */ /* 0x000fe2000c101904 */
[----:B------:R-:W-:Y:S05]  /*0130*/  EXIT ;  /* 0x000000000000794d */ /* 0x000fea0003800000 */
.L_x_128:
        /* <DEDUP_REMOVED lines=12> */
.L_x_143:


//--------------------- .text.clear1D             --------------------------
	.section	.text.clear1D,"ax",@progbits
	.align	128
        .global         clear1D
        .type           clear1D,@function
        .size           clear1D,(.L_x_144 - clear1D)
        .other          clear1D,@"STO_CUDA_ENTRY STV_DEFAULT"
clear1D:
.text.clear1D:
[----:B------:R-:W-:Y:S01]  /*0000*/  LDC R1, c[0x0][0x37c] ;  /* 0x0000df00ff017b82 */ /* 0x000fe20000000800 */
[----:B------:R-:W0:Y:S01]  /*0010*/  S2R R5, SR_CTAID.X ;  /* 0x0000000000057919 */ /* 0x000e220000002500 */
[----:B------:R-:W0:Y:S01]  /*0020*/  LDCU UR4, c[0x0][0x360] ;  /* 0x00006c00ff0477ac */ /* 0x000e220008000800 */
[----:B------:R-:W0:Y:S01]  /*0030*/  S2R R0, SR_TID.X ;  /* 0x0000000000007919 */ /* 0x000e220000002100 */
[----:B------:R-:W1:Y:S01]  /*0040*/  LDCU UR5, c[0x0][0x388] ;  /* 0x00007100ff0577ac */ /* 0x000e620008000800 */
[----:B0-----:R-:W-:-:S05]  /*0050*/  IMAD R5, R5, UR4, R0 ;  /* 0x0000000405057c24 */ /* 0x001fca000f8e0200 */
[----:B-1----:R-:W-:-:S13]  /*0060*/  ISETP.GE.AND P0, PT, R5, UR5, PT ;  /* 0x0000000505007c0c */ /* 0x002fda000bf06270 */
[----:B------:R-:W-:Y:S05]  /*0070*/  @P0 EXIT ;  /* 0x000000000000094d */ /* 0x000fea0003800000 */
[----:B------:R-:W0:Y:S01]  /*0080*/  LDC.64 R2, c[0x0][0x380] ;  /* 0x0000e000ff027b82 */ /* 0x000e220000000a00 */
[----:B------:R-:W1:Y:S01]  /*0090*/  LDCU.64 UR4, c[0x0][0x358] ;  /* 0x00006b00ff0477ac */ /* 0x000e620008000a00 */
[----:B0-----:R-:W-:-:S05]  /*00a0*/  IMAD.WIDE R2, R5, 0x4, R2 ;  /* 0x0000000405027825 */ /* 0x001fca00078e0202 */
[----:B-1----:R-:W-:Y:S01]  /*00b0*/  STG.E desc[UR4][R2.64], RZ ;  /* 0x000000ff02007986 */ /* 0x002fe2000c101904 */
[----:B------:R-:W-:Y:S05]  /*00c0*/  EXIT ;  /* 0x000000000000794d */ /* 0x000fea0003800000 */
.L_x_129:
        /* <DEDUP_REMOVED lines=11> */
.L_x_144:


//--------------------- .nv.shared.reserved.0     --------------------------
	.section	.nv.shared.reserved.0,"aw",@nobits
	.weak		__nv_reservedSMEM_offset_0_alias
	.size		__nv_reservedSMEM_offset_0_alias, 0, 64
	.other		__nv_reservedSMEM_offset_0_alias,@"STO_CUDA_RESERVED_SHARED STV_DEFAULT"
__nv_reservedSMEM_offset_0_alias:
	.zero		0
	.zero		64


//--------------------- .nv.constant0.test_sum    --------------------------
	.section	.nv.constant0.test_sum,"a",@progbits
	.sectionflags	@""
	.align	4
.nv.constant0.test_sum:
	.zero		932


//--------------------- .nv.constant0.learn_1d    --------------------------
	.section	.nv.constant0.learn_1d,"a",@progbits
	.sectionflags	@""
	.align	4
.nv.constant0.learn_1d:
	.zero		928


//--------------------- .nv.constant0.learn_2d    --------------------------
	.section	.nv.constant0.learn_2d,"a",@progbits
	.sectionflags	@""
	.align	4
.nv.constant0.learn_2d:
	.zero		928


//--------------------- .nv.constant0.vec_add_1d  --------------------------
	.section	.nv.constant0.vec_add_1d,"a",@progbits
	.sectionflags	@""
	.align	4
.nv.constant0.vec_add_1d:
	.zero		920


//--------------------- .nv.constant0.vec_add_2d  --------------------------
	.section	.nv.constant0.vec_add_2d,"a",@progbits
	.sectionflags	@""
	.align	4
.nv.constant0.vec_add_2d:
	.zero		920


//--------------------- .nv.constant0.calc_deriv_w_kernel --------------------------
	.section	.nv.constant0.calc_deriv_w_kernel,"a",@progbits
	.sectionflags	@""
	.align	4
.nv.constant0.calc_deriv_w_kernel:
	.zero		936


//--------------------- .nv.constant0.calc_deriv_b_kernel --------------------------
	.section	.nv.constant0.calc_deriv_b_kernel,"a",@progbits
	.sectionflags	@""
	.align	4
.nv.constant0.calc_deriv_b_kernel:
	.zero		940


//--------------------- .nv.constant0.loss_derivative --------------------------
	.section	.nv.constant0.loss_derivative,"a",@progbits
	.sectionflags	@""
	.align	4
.nv.constant0.loss_derivative:
	.zero		936


//--------------------- .nv.constant0.calc_forward --------------------------
	.section	.nv.constant0.calc_forward,"a",@progbits
	.sectionflags	@""
	.align	4
.nv.constant0.calc_forward:
	.zero		944


//--------------------- .nv.constant0.clear2D     --------------------------
	.section	.nv.constant0.clear2D,"a",@progbits
	.sectionflags	@""
	.align	4
.nv.constant0.clear2D:
	.zero		912


//--------------------- .nv.constant0.clear1D     --------------------------
	.section	.nv.constant0.clear1D,"a",@progbits
	.sectionflags	@""
	.align	4
.nv.constant0.clear1D:
	.zero		908


//--------------------- SYMBOLS --------------------------

	.type		.nv.reservedSmem.offset0,@object
	.size		.nv.reservedSmem.offset0,0x4
